// auto-generated by cutlass_sweep.gemm — config: {"arch": "sm_100", "cluster_m": 2, "cluster_n": 2, "dtype": "bf16", "stages": 0, "tile_k": 128, "tile_m": 128, "tile_n": 256}
#include "cutlass/cutlass.h"
#include "cutlass/gemm/collective/collective_builder.hpp"
#include "cutlass/gemm/device/gemm_universal_adapter.h"
#include "cutlass/gemm/kernel/gemm_universal.hpp"
#include "cutlass/epilogue/collective/collective_builder.hpp"

using ElemA = cutlass::bfloat16_t;
using ElemB = cutlass::bfloat16_t;
using ElemCD = cutlass::bfloat16_t;
using Acc  = float;
using TileShape    = cute::Shape<cute::_128, cute::_256, cute::_128>;
using ClusterShape = cute::Shape<cute::_2, cute::_2, cute::_1>;

using CollectiveEpilogue = typename cutlass::epilogue::collective::CollectiveBuilder<
    cutlass::arch::Sm100, cutlass::arch::OpClassTensorOp,
    TileShape, ClusterShape,
    cutlass::epilogue::collective::EpilogueTileAuto,
    Acc, Acc,
    ElemCD, cutlass::layout::RowMajor, 128 / cutlass::sizeof_bits<ElemCD>::value,
    ElemCD, cutlass::layout::RowMajor, 128 / cutlass::sizeof_bits<ElemCD>::value,
    cutlass::epilogue::collective::EpilogueScheduleAuto
  >::CollectiveOp;

using CollectiveMainloop = typename cutlass::gemm::collective::CollectiveBuilder<
    cutlass::arch::Sm100, cutlass::arch::OpClassTensorOp,
    ElemA, cutlass::layout::RowMajor, 128 / cutlass::sizeof_bits<ElemA>::value,
    ElemB, cutlass::layout::ColumnMajor, 128 / cutlass::sizeof_bits<ElemB>::value,
    Acc,
    TileShape, ClusterShape,
    cutlass::gemm::collective::StageCountAutoCarveout<static_cast<int>(sizeof(typename CollectiveEpilogue::SharedStorage))>,
    cutlass::gemm::collective::KernelScheduleAuto
  >::CollectiveOp;

using GemmKernel = cutlass::gemm::kernel::GemmUniversal<
    cute::Shape<int,int,int,int>,
    CollectiveMainloop,
    CollectiveEpilogue
>;
using Gemm = cutlass::gemm::device::GemmUniversalAdapter<GemmKernel>;

// Force the device kernel symbol into the cubin without needing a host main.
auto* _anchor = &cutlass::device_kernel<GemmKernel>;


// ===== COMPILED SASS (sm_100a) =====

	.target	sm_100a

	.elftype	@"ET_EXEC"


//--------------------- .note.nv.tkinfo           --------------------------
	.section	.note.nv.tkinfo,"",@"SHT_NOTE"
	.sectionflags	@"SHF_NOTE_NV_TKINFO"
	.tkinfo
        /*0018*/ 	.word	0x00000002
        /*0030*/ 	.string	""
        /*0030*/ 	.string	"ptxas"
        /*0030*/ 	.string	"Cuda compilation tools, release 13.0, V13.0.88"
        /*0030*/ 	.string	"Build cuda_13.0.r13.0/compiler.36424714_0"
        /*0030*/ 	.string	"-arch sm_100a -m 64 "



//--------------------- .note.nv.cuinfo           --------------------------
	.section	.note.nv.cuinfo,"",@"SHT_NOTE"
	.sectionflags	@"SHF_NOTE_NV_CUINFO"
        /*0018*/ 	.short	0x0002
        /*001a*/ 	.short	0x0064
        /*001c*/ 	.short	0x0082
	.zero		2


//--------------------- .nv.info                  --------------------------
	.section	.nv.info,"",@"SHT_CUDA_INFO"
	.align	4


	//----- nvinfo : EIATTR_REGCOUNT
	.align		4
        /*0000*/ 	.byte	0x04, 0x2f
        /*0002*/ 	.short	(.L_19 - .L_18)
	.align		4
.L_18:
        /*0004*/ 	.word	index@(_ZN7cutlass13device_kernelINS_4gemm6kernel13GemmUniversalIN4cute5tupleIJiiiiEEENS1_10collective13CollectiveMmaINS1_35MainloopSm100TmaUmmaWarpSpecializedILi4ELi2ELi4ENS5_IJNS4_1CILi2EEESB_NSA_ILi1EEEEEEEENS5_IJNSA_ILi128EEENSA_ILi256EEESF_EEENS_10bfloat16_tENS5_IJlSC_lEEESI_SJ_NS4_8TiledMMAINS4_8MMA_AtomIJNS4_26SM100_MMA_F16BF16_2x1SM_SSISI_SI_fLi128ELi256ELNS4_4UMMA5MajorE0ELSO_0ELNSN_7ScaleInE0ELSP_0EEEEEENS4_6LayoutINS5_IJSC_SC_SC_EEENS5_IJNSA_ILi0EEESU_SU_EEEEENS5_IJNS4_10UnderscoreESX_SX_EEEEENS4_28SM100_TMA_2SM_LOAD_MULTICASTENS4_14ComposedLayoutINS4_7SwizzleILi3ELi4ELi3EEENS4_18smem_ptr_flag_bitsILi16EEENSS_INS5_IJNSA_ILi8EEENSA_ILi64EEEEEENS5_IJS17_SC_EEEEEEEvNS4_8identityENS4_18SM100_TMA_2SM_LOADES1B_vS1C_EENS_8epilogue10collective18CollectiveEpilogueINS1F_23Sm100TmaWarpSpecializedILi4ELi2ELi32ELb1ELb0EEEJNS5_IJS17_SG_SF_EEENS5_IJNSS_IS17_SC_EENSS_INS5_IJNSA_ILi32EEESB_EEENS5_IJSC_SF_EEEEEEEESI_SJ_SI_SJ_NS1F_6fusion15FusionCallbacksIS1J_NS1R_17LinearCombinationISI_fSI_fLNS_15FloatRoundStyleE2EEES1K_S1Q_JEEENS4_5SM1004TMEM4LOAD26SM100_TMEM_LOAD_32dp32b32xENS4_13SM90_TMA_LOADENS11_INS12_ILi2ELi4ELi3EEES15_NSS_INS5_IJS16_S1M_EEENS5_IJS1M_SC_EEEEEEENS4_39AutoVectorizingCopyWithAssumedAlignmentILi128EEENS4_14SM90_TMA_STOREES26_S28_S28_EEEvvEEEEvNT_6ParamsE)
        /*0008*/ 	.word	0x00000076


	//----- nvinfo : EIATTR_FRAME_SIZE
	.align		4
.L_19:
        /*000c*/ 	.byte	0x04, 0x11
        /*000e*/ 	.short	(.L_21 - .L_20)
	.align		4
.L_20:
        /*0010*/ 	.word	index@($__internal_2_$__cuda_sm10x_tcgen05_guardrail_trap_unallocated_columns_being_dealloced)
        /*0014*/ 	.word	0x00000000


	//----- nvinfo : EIATTR_FRAME_SIZE
	.align		4
.L_21:
        /*0018*/ 	.byte	0x04, 0x11
        /*001a*/ 	.short	(.L_23 - .L_22)
	.align		4
.L_22:
        /*001c*/ 	.word	index@($__internal_1_$__cuda_sm10x_tcgen05_guardrail_trap_phase_invalid_during_alloc)
        /*0020*/ 	.word	0x00000000


	//----- nvinfo : EIATTR_FRAME_SIZE
	.align		4
.L_23:
        /*0024*/ 	.byte	0x04, 0x11
        /*0026*/ 	.short	(.L_25 - .L_24)
	.align		4
.L_24:
        /*0028*/ 	.word	index@($__internal_0_$__cuda_sm10x_tcgen05_guardrail_trap_col_being_dealloced_not_returned_by_alloc)
        /*002c*/ 	.word	0x00000000


	//----- nvinfo : EIATTR_FRAME_SIZE
	.align		4
.L_25:
        /*0030*/ 	.byte	0x04, 0x11
        /*0032*/ 	.short	(.L_27 - .L_26)
	.align		4
.L_26:
        /*0034*/ 	.word	index@(_ZN7cutlass13device_kernelINS_4gemm6kernel13GemmUniversalIN4cute5tupleIJiiiiEEENS1_10collective13CollectiveMmaINS1_35MainloopSm100TmaUmmaWarpSpecializedILi4ELi2ELi4ENS5_IJNS4_1CILi2EEESB_NSA_ILi1EEEEEEEENS5_IJNSA_ILi128EEENSA_ILi256EEESF_EEENS_10bfloat16_tENS5_IJlSC_lEEESI_SJ_NS4_8TiledMMAINS4_8MMA_AtomIJNS4_26SM100_MMA_F16BF16_2x1SM_SSISI_SI_fLi128ELi256ELNS4_4UMMA5MajorE0ELSO_0ELNSN_7ScaleInE0ELSP_0EEEEEENS4_6LayoutINS5_IJSC_SC_SC_EEENS5_IJNSA_ILi0EEESU_SU_EEEEENS5_IJNS4_10UnderscoreESX_SX_EEEEENS4_28SM100_TMA_2SM_LOAD_MULTICASTENS4_14ComposedLayoutINS4_7SwizzleILi3ELi4ELi3EEENS4_18smem_ptr_flag_bitsILi16EEENSS_INS5_IJNSA_ILi8EEENSA_ILi64EEEEEENS5_IJS17_SC_EEEEEEEvNS4_8identityENS4_18SM100_TMA_2SM_LOADES1B_vS1C_EENS_8epilogue10collective18CollectiveEpilogueINS1F_23Sm100TmaWarpSpecializedILi4ELi2ELi32ELb1ELb0EEEJNS5_IJS17_SG_SF_EEENS5_IJNSS_IS17_SC_EENSS_INS5_IJNSA_ILi32EEESB_EEENS5_IJSC_SF_EEEEEEEESI_SJ_SI_SJ_NS1F_6fusion15FusionCallbacksIS1J_NS1R_17LinearCombinationISI_fSI_fLNS_15FloatRoundStyleE2EEES1K_S1Q_JEEENS4_5SM1004TMEM4LOAD26SM100_TMEM_LOAD_32dp32b32xENS4_13SM90_TMA_LOADENS11_INS12_ILi2ELi4ELi3EEES15_NSS_INS5_IJS16_S1M_EEENS5_IJS1M_SC_EEEEEEENS4_39AutoVectorizingCopyWithAssumedAlignmentILi128EEENS4_14SM90_TMA_STOREES26_S28_S28_EEEvvEEEEvNT_6ParamsE)
        /*0038*/ 	.word	0x00000000


	//----- nvinfo : EIATTR_MIN_STACK_SIZE
	.align		4
.L_27:
        /*003c*/ 	.byte	0x04, 0x12
        /*003e*/ 	.short	(.L_29 - .L_28)
	.align		4
.L_28:
        /*0040*/ 	.word	index@(_ZN7cutlass13device_kernelINS_4gemm6kernel13GemmUniversalIN4cute5tupleIJiiiiEEENS1_10collective13CollectiveMmaINS1_35MainloopSm100TmaUmmaWarpSpecializedILi4ELi2ELi4ENS5_IJNS4_1CILi2EEESB_NSA_ILi1EEEEEEEENS5_IJNSA_ILi128EEENSA_ILi256EEESF_EEENS_10bfloat16_tENS5_IJlSC_lEEESI_SJ_NS4_8TiledMMAINS4_8MMA_AtomIJNS4_26SM100_MMA_F16BF16_2x1SM_SSISI_SI_fLi128ELi256ELNS4_4UMMA5MajorE0ELSO_0ELNSN_7ScaleInE0ELSP_0EEEEEENS4_6LayoutINS5_IJSC_SC_SC_EEENS5_IJNSA_ILi0EEESU_SU_EEEEENS5_IJNS4_10UnderscoreESX_SX_EEEEENS4_28SM100_TMA_2SM_LOAD_MULTICASTENS4_14ComposedLayoutINS4_7SwizzleILi3ELi4ELi3EEENS4_18smem_ptr_flag_bitsILi16EEENSS_INS5_IJNSA_ILi8EEENSA_ILi64EEEEEENS5_IJS17_SC_EEEEEEEvNS4_8identityENS4_18SM100_TMA_2SM_LOADES1B_vS1C_EENS_8epilogue10collective18CollectiveEpilogueINS1F_23Sm100TmaWarpSpecializedILi4ELi2ELi32ELb1ELb0EEEJNS5_IJS17_SG_SF_EEENS5_IJNSS_IS17_SC_EENSS_INS5_IJNSA_ILi32EEESB_EEENS5_IJSC_SF_EEEEEEEESI_SJ_SI_SJ_NS1F_6fusion15FusionCallbacksIS1J_NS1R_17LinearCombinationISI_fSI_fLNS_15FloatRoundStyleE2EEES1K_S1Q_JEEENS4_5SM1004TMEM4LOAD26SM100_TMEM_LOAD_32dp32b32xENS4_13SM90_TMA_LOADENS11_INS12_ILi2ELi4ELi3EEES15_NSS_INS5_IJS16_S1M_EEENS5_IJS1M_SC_EEEEEEENS4_39AutoVectorizingCopyWithAssumedAlignmentILi128EEENS4_14SM90_TMA_STOREES26_S28_S28_EEEvvEEEEvNT_6ParamsE)
        /*0044*/ 	.word	0x00000000
.L_29:


//--------------------- .nv.compat                --------------------------
	.section	.nv.compat,"",@"SHT_CUDA_COMPAT_INFO"
	.align	4
        /*0000*/ 	.byte	0x02, 0x09, 0x01, 0x00, 0x02, 0x02, 0x02, 0x00, 0x02, 0x05, 0x05, 0x00, 0x03, 0x07, 0x01, 0x01
        /*0010*/ 	.byte	0x02, 0x03, 0x01, 0x00, 0x02, 0x06, 0x01, 0x00, 0x04, 0x0b, 0x08, 0x00, 0x09, 0x00, 0x00, 0x00
        /*0020*/ 	.byte	0x00, 0x00, 0x00, 0x00


//--------------------- .nv.info._ZN7cutlass13device_kernelINS_4gemm6kernel13GemmUniversalIN4cute5tupleIJiiiiEEENS1_10collective13CollectiveMmaINS1_35MainloopSm100TmaUmmaWarpSpecializedILi4ELi2ELi4ENS5_IJNS4_1CILi2EEESB_NSA_ILi1EEEEEEEENS5_IJNSA_ILi128EEENSA_ILi256EEESF_EEENS_10bfloat16_tENS5_IJlSC_lEEESI_SJ_NS4_8TiledMMAINS4_8MMA_AtomIJNS4_26SM100_MMA_F16BF16_2x1SM_SSISI_SI_fLi128ELi256ELNS4_4UMMA5MajorE0ELSO_0ELNSN_7ScaleInE0ELSP_0EEEEEENS4_6LayoutINS5_IJSC_SC_SC_EEENS5_IJNSA_ILi0EEESU_SU_EEEEENS5_IJNS4_10UnderscoreESX_SX_EEEEENS4_28SM100_TMA_2SM_LOAD_MULTICASTENS4_14ComposedLayoutINS4_7SwizzleILi3ELi4ELi3EEENS4_18smem_ptr_flag_bitsILi16EEENSS_INS5_IJNSA_ILi8EEENSA_ILi64EEEEEENS5_IJS17_SC_EEEEEEEvNS4_8identityENS4_18SM100_TMA_2SM_LOADES1B_vS1C_EENS_8epilogue10collective18CollectiveEpilogueINS1F_23Sm100TmaWarpSpecializedILi4ELi2ELi32ELb1ELb0EEEJNS5_IJS17_SG_SF_EEENS5_IJNSS_IS17_SC_EENSS_INS5_IJNSA_ILi32EEESB_EEENS5_IJSC_SF_EEEEEEEESI_SJ_SI_SJ_NS1F_6fusion15FusionCallbacksIS1J_NS1R_17LinearCombinationISI_fSI_fLNS_15FloatRoundStyleE2EEES1K_S1Q_JEEENS4_5SM1004TMEM4LOAD26SM100_TMEM_LOAD_32dp32b32xENS4_13SM90_TMA_LOADENS11_INS12_ILi2ELi4ELi3EEES15_NSS_INS5_IJS16_S1M_EEENS5_IJS1M_SC_EEEEEEENS4_39AutoVectorizingCopyWithAssumedAlignmentILi128EEENS4_14SM90_TMA_STOREES26_S28_S28_EEEvvEEEEvNT_6ParamsE --------------------------
	.section	.nv.info._ZN7cutlass13device_kernelINS_4gemm6kernel13GemmUniversalIN4cute5tupleIJiiiiEEENS1_10collective13CollectiveMmaINS1_35MainloopSm100TmaUmmaWarpSpecializedILi4ELi2ELi4ENS5_IJNS4_1CILi2EEESB_NSA_ILi1EEEEEEEENS5_IJNSA_ILi128EEENSA_ILi256EEESF_EEENS_10bfloat16_tENS5_IJlSC_lEEESI_SJ_NS4_8TiledMMAINS4_8MMA_AtomIJNS4_26SM100_MMA_F16BF16_2x1SM_SSISI_SI_fLi128ELi256ELNS4_4UMMA5MajorE0ELSO_0ELNSN_7ScaleInE0ELSP_0EEEEEENS4_6LayoutINS5_IJSC_SC_SC_EEENS5_IJNSA_ILi0EEESU_SU_EEEEENS5_IJNS4_10UnderscoreESX_SX_EEEEENS4_28SM100_TMA_2SM_LOAD_MULTICASTENS4_14ComposedLayoutINS4_7SwizzleILi3ELi4ELi3EEENS4_18smem_ptr_flag_bitsILi16EEENSS_INS5_IJNSA_ILi8EEENSA_ILi64EEEEEENS5_IJS17_SC_EEEEEEEvNS4_8identityENS4_18SM100_TMA_2SM_LOADES1B_vS1C_EENS_8epilogue10collective18CollectiveEpilogueINS1F_23Sm100TmaWarpSpecializedILi4ELi2ELi32ELb1ELb0EEEJNS5_IJS17_SG_SF_EEENS5_IJNSS_IS17_SC_EENSS_INS5_IJNSA_ILi32EEESB_EEENS5_IJSC_SF_EEEEEEEESI_SJ_SI_SJ_NS1F_6fusion15FusionCallbacksIS1J_NS1R_17LinearCombinationISI_fSI_fLNS_15FloatRoundStyleE2EEES1K_S1Q_JEEENS4_5SM1004TMEM4LOAD26SM100_TMEM_LOAD_32dp32b32xENS4_13SM90_TMA_LOADENS11_INS12_ILi2ELi4ELi3EEES15_NSS_INS5_IJS16_S1M_EEENS5_IJS1M_SC_EEEEEEENS4_39AutoVectorizingCopyWithAssumedAlignmentILi128EEENS4_14SM90_TMA_STOREES26_S28_S28_EEEvvEEEEvNT_6ParamsE,"",@"SHT_CUDA_INFO"
	.sectionflags	@""
	.align	4


	//----- nvinfo : EIATTR_CUDA_API_VERSION
	.align		4
        /*0000*/ 	.byte	0x04, 0x37
        /*0002*/ 	.short	(.L_31 - .L_30)
.L_30:
        /*0004*/ 	.word	0x00000082


	//----- nvinfo : EIATTR_KPARAM_INFO
	.align		4
.L_31:
        /*0008*/ 	.byte	0x04, 0x17
        /*000a*/ 	.short	(.L_33 - .L_32)
.L_32:
        /*000c*/ 	.word	0x00000000
        /*0010*/ 	.short	0x0000
        /*0012*/ 	.short	0x0000
        /*0014*/ 	.byte	0x00, 0xf0, 0x01, 0x20


	//----- nvinfo : EIATTR_AT_ENTRY_FRAGMENTS
	.align		4
.L_33:
        /*0018*/ 	.byte	0x04, 0x4f
        /*001a*/ 	.short	(.L_35 - .L_34)


	//   ....[0]....
.L_34:
        /*001c*/ 	.word	0x00000007


	//----- nvinfo : EIATTR_RESERVED_SMEM_USED
	.align		4
.L_35:
        /*0020*/ 	.byte	0x01, 0x41
	.zero		2


	//----- nvinfo : EIATTR_SPARSE_MMA_MASK
	.align		4
        /*0024*/ 	.byte	0x03, 0x50
        /*0026*/ 	.short	0x0000


	//----- nvinfo : EIATTR_TCGEN05_2CTA_USED
	.align		4
        /*0028*/ 	.byte	0x01, 0x52
	.zero		2


	//----- nvinfo : EIATTR_MAXREG_COUNT
	.align		4
        /*002c*/ 	.byte	0x03, 0x1b
        /*002e*/ 	.short	0x00ff


	//----- nvinfo : EIATTR_NUM_BARRIERS
	.align		4
        /*0030*/ 	.byte	0x02, 0x4c
        /*0032*/ 	.byte	0x07
	.zero		1


	//----- nvinfo : EIATTR_EXTERNS
	.align		4
        /*0034*/ 	.byte	0x04, 0x0f
        /*0036*/ 	.short	(.L_37 - .L_36)


	//   ....[0]....
	.align		4
.L_36:
        /*0038*/ 	.word	index@(__assertfail)


	//----- nvinfo : EIATTR_MERCURY_ISA_VERSION
	.align		4
.L_37:
        /*003c*/ 	.byte	0x03, 0x5f
        /*003e*/ 	.short	0x0101


	//----- nvinfo : EIATTR_INT_WARP_WIDE_INSTR_OFFSETS
	.align		4
        /*0040*/ 	.byte	0x04, 0x31
        /*0042*/ 	.short	(.L_39 - .L_38)


	//   ....[0]....
.L_38:
        /*0044*/ 	.word	0x00000d70


	//   ....[1]....
        /*0048*/ 	.word	0x00000e10


	//   ....[2]....
        /*004c*/ 	.word	0x00004670


	//   ....[3]....
        /*0050*/ 	.word	0x00004690


	//   ....[4]....
        /*0054*/ 	.word	0x000046c0


	//   ....[5]....
        /*0058*/ 	.word	0x00005200


	//   ....[6]....
        /*005c*/ 	.word	0x000052a0


	//   ....[7]....
        /*0060*/ 	.word	0x00005360


	//   ....[8]....
        /*0064*/ 	.word	0x000053d0


	//   ....[9]....
        /*0068*/ 	.word	0x00005490


	//   ....[10]....
        /*006c*/ 	.word	0x00005530


	//   ....[11]....
        /*0070*/ 	.word	0x000055a0


	//   ....[12]....
        /*0074*/ 	.word	0x00005660


	//   ....[13]....
        /*0078*/ 	.word	0x00005700


	//   ....[14]....
        /*007c*/ 	.word	0x000057a0


	//   ....[15]....
        /*0080*/ 	.word	0x00005890


	//   ....[16]....
        /*0084*/ 	.word	0x00005960


	//----- nvinfo : EIATTR_COOP_GROUP_MASK_REGIDS
	.align		4
.L_39:
        /*0088*/ 	.byte	0x04, 0x29
        /*008a*/ 	.short	(.L_41 - .L_40)


	//   ....[0]....
.L_40:
        /*008c*/ 	.word	0xffffffff


	//   ....[1]....
        /*0090*/ 	.word	0xffffffff


	//   ....[2]....
        /*0094*/ 	.word	0xffffffff


	//   ....[3]....
        /*0098*/ 	.word	0xffffffff


	//   ....[4]....
        /*009c*/ 	.word	0xffffffff


	//   ....[5]....
        /*00a0*/ 	.word	0xffffffff


	//   ....[6]....
        /*00a4*/ 	.word	0xffffffff


	//   ....[7]....
        /*00a8*/ 	.word	0xffffffff


	//   ....[8]....
        /*00ac*/ 	.word	0xffffffff


	//   ....[9]....
        /*00b0*/ 	.word	0xffffffff


	//   ....[10]....
        /*00b4*/ 	.word	0xffffffff


	//   ....[11]....
        /*00b8*/ 	.word	0xffffffff


	//   ....[12]....
        /*00bc*/ 	.word	0xffffffff


	//   ....[13]....
        /*00c0*/ 	.word	0xffffffff


	//----- nvinfo : EIATTR_COOP_GROUP_INSTR_OFFSETS
	.align		4
.L_41:
        /*00c4*/ 	.byte	0x04, 0x28
        /*00c6*/ 	.short	(.L_43 - .L_42)


	//   ....[0]....
.L_42:
        /*00c8*/ 	.word	0x000000b0


	//   ....[1]....
        /*00cc*/ 	.word	0x00000520


	//   ....[2]....
        /*00d0*/ 	.word	0x000006e0


	//   ....[3]....
        /*00d4*/ 	.word	0x00000870


	//   ....[4]....
        /*00d8*/ 	.word	0x00000960


	//   ....[5]....
        /*00dc*/ 	.word	0x00000ac0


	//   ....[6]....
        /*00e0*/ 	.word	0x00000c50


	//   ....[7]....
        /*00e4*/ 	.word	0x00000e90


	//   ....[8]....
        /*00e8*/ 	.word	0x000023e0


	//   ....[9]....
        /*00ec*/ 	.word	0x00003290


	//   ....[10]....
        /*00f0*/ 	.word	0x00003760


	//   ....[11]....
        /*00f4*/ 	.word	0x00003790


	//   ....[12]....
        /*00f8*/ 	.word	0x00004570


	//   ....[13]....
        /*00fc*/ 	.word	0x00004780


	//----- nvinfo : EIATTR_VRC_CTA_INIT_COUNT
	.align		4
.L_43:
        /*0100*/ 	.byte	0x02, 0x4a
        /*0102*/ 	.byte	0x80
	.zero		1


	//----- nvinfo : EIATTR_SYSCALL_OFFSETS
	.align		4
        /*0104*/ 	.byte	0x04, 0x46
        /*0106*/ 	.short	(.L_45 - .L_44)


	//   ....[0]....
.L_44:
        /*0108*/ 	.word	0x00006520


	//   ....[1]....
        /*010c*/ 	.word	0x00006610


	//   ....[2]....
        /*0110*/ 	.word	0x00006de0


	//   ....[3]....
        /*0114*/ 	.word	0x00007ab0


	//   ....[4]....
        /*0118*/ 	.word	0x00008760


	//   ....[5]....
        /*011c*/ 	.word	0x00009410


	//----- nvinfo : EIATTR_MBARRIER_INSTR_OFFSETS
	.align		4
.L_45:
        /*0120*/ 	.byte	0x04, 0x39
        /*0122*/ 	.short	(.L_47 - .L_46)


	//   ....[0]....
.L_46:
        /*0124*/ 	.word	0x00000650
        /*0128*/ 	.word	0x000000ff
        /*012c*/ 	.word	0x00000000
        /*0130*/ 	.short	0x0100
        /*0132*/ 	.byte	0x04
	.zero		1


	//   ....[1]....
        /*0134*/ 	.word	0x00000660
        /*0138*/ 	.word	0x000000ff
        /*013c*/ 	.word	0x00000020
        /*0140*/ 	.short	0x0100
        /*0142*/ 	.byte	0x04
	.zero		1


	//   ....[2]....
        /*0144*/ 	.word	0x00000670
        /*0148*/ 	.word	0x000000ff
        /*014c*/ 	.word	0x00000008
        /*0150*/ 	.short	0x0100
        /*0152*/ 	.byte	0x04
	.zero		1


	//   ....[3]....
        /*0154*/ 	.word	0x00000680
        /*0158*/ 	.word	0x000000ff
        /*015c*/ 	.word	0x00000028
        /*0160*/ 	.short	0x0100
        /*0162*/ 	.byte	0x04
	.zero		1


	//   ....[4]....
        /*0164*/ 	.word	0x00000690
        /*0168*/ 	.word	0x000000ff
        /*016c*/ 	.word	0x00000010
        /*0170*/ 	.short	0x0100
        /*0172*/ 	.byte	0x04
	.zero		1


	//   ....[5]....
        /*0174*/ 	.word	0x000006a0
        /*0178*/ 	.word	0x000000ff
        /*017c*/ 	.word	0x00000030
        /*0180*/ 	.short	0x0100
        /*0182*/ 	.byte	0x04
	.zero		1


	//   ....[6]....
        /*0184*/ 	.word	0x000006b0
        /*0188*/ 	.word	0x000000ff
        /*018c*/ 	.word	0x00000018
        /*0190*/ 	.short	0x0100
        /*0192*/ 	.byte	0x04
	.zero		1


	//   ....[7]....
        /*0194*/ 	.word	0x000006c0
        /*0198*/ 	.word	0x000000ff
        /*019c*/ 	.word	0x00000038
        /*01a0*/ 	.short	0x0100
        /*01a2*/ 	.byte	0x04
	.zero		1


	//   ....[8]....
        /*01a4*/ 	.word	0x000007e0
        /*01a8*/ 	.word	0x000000ff
        /*01ac*/ 	.word	0x00000040
        /*01b0*/ 	.short	0x0100
        /*01b2*/ 	.byte	0x04
	.zero		1


	//   ....[9]....
        /*01b4*/ 	.word	0x000007f0
        /*01b8*/ 	.word	0x000000ff
        /*01bc*/ 	.word	0x00000060
        /*01c0*/ 	.short	0x0100
        /*01c2*/ 	.byte	0x04
	.zero		1


	//   ....[10]....
        /*01c4*/ 	.word	0x00000800
        /*01c8*/ 	.word	0x000000ff
        /*01cc*/ 	.word	0x00000048
        /*01d0*/ 	.short	0x0100
        /*01d2*/ 	.byte	0x04
	.zero		1


	//   ....[11]....
        /*01d4*/ 	.word	0x00000810
        /*01d8*/ 	.word	0x000000ff
        /*01dc*/ 	.word	0x00000068
        /*01e0*/ 	.short	0x0100
        /*01e2*/ 	.byte	0x04
	.zero		1


	//   ....[12]....
        /*01e4*/ 	.word	0x00000820
        /*01e8*/ 	.word	0x000000ff
        /*01ec*/ 	.word	0x00000050
        /*01f0*/ 	.short	0x0100
        /*01f2*/ 	.byte	0x04
	.zero		1


	//   ....[13]....
        /*01f4*/ 	.word	0x00000830
        /*01f8*/ 	.word	0x000000ff
        /*01fc*/ 	.word	0x00000070
        /*0200*/ 	.short	0x0100
        /*0202*/ 	.byte	0x04
	.zero		1


	//   ....[14]....
        /*0204*/ 	.word	0x00000840
        /*0208*/ 	.word	0x000000ff
        /*020c*/ 	.word	0x00000058
        /*0210*/ 	.short	0x0100
        /*0212*/ 	.byte	0x04
	.zero		1


	//   ....[15]....
        /*0214*/ 	.word	0x00000850
        /*0218*/ 	.word	0x000000ff
        /*021c*/ 	.word	0x00000078
        /*0220*/ 	.short	0x0100
        /*0222*/ 	.byte	0x04
	.zero		1


	//   ....[16]....
        /*0224*/ 	.word	0x00000930
        /*0228*/ 	.word	0x000000ff
        /*022c*/ 	.word	0x00000080
        /*0230*/ 	.short	0x0100
        /*0232*/ 	.byte	0x06
	.zero		1


	//   ....[17]....
        /*0234*/ 	.word	0x00000940
        /*0238*/ 	.word	0x000000ff
        /*023c*/ 	.word	0x00000088
        /*0240*/ 	.short	0x0100
        /*0242*/ 	.byte	0x06
	.zero		1


	//   ....[18]....
        /*0244*/ 	.word	0x00000a70
        /*0248*/ 	.word	0x000000ff
        /*024c*/ 	.word	0x00000090
        /*0250*/ 	.short	0x0100
        /*0252*/ 	.byte	0x06
	.zero		1


	//   ....[19]....
        /*0254*/ 	.word	0x00000a80
        /*0258*/ 	.word	0x000000ff
        /*025c*/ 	.word	0x000000a0
        /*0260*/ 	.short	0x0100
        /*0262*/ 	.byte	0x06
	.zero		1


	//   ....[20]....
        /*0264*/ 	.word	0x00000a90
        /*0268*/ 	.word	0x000000ff
        /*026c*/ 	.word	0x00000098
        /*0270*/ 	.short	0x0100
        /*0272*/ 	.byte	0x06
	.zero		1


	//   ....[21]....
        /*0274*/ 	.word	0x00000aa0
        /*0278*/ 	.word	0x000000ff
        /*027c*/ 	.word	0x000000a8
        /*0280*/ 	.short	0x0100
        /*0282*/ 	.byte	0x06
	.zero		1


	//   ....[22]....
        /*0284*/ 	.word	0x00000bc0
        /*0288*/ 	.word	0x000000ff
        /*028c*/ 	.word	0x000000b0
        /*0290*/ 	.short	0x0100
        /*0292*/ 	.byte	0x04
	.zero		1


	//   ....[23]....
        /*0294*/ 	.word	0x00000bd0
        /*0298*/ 	.word	0x000000ff
        /*029c*/ 	.word	0x000000d0
        /*02a0*/ 	.short	0x0100
        /*02a2*/ 	.byte	0x04
	.zero		1


	//   ....[24]....
        /*02a4*/ 	.word	0x00000be0
        /*02a8*/ 	.word	0x000000ff
        /*02ac*/ 	.word	0x000000b8
        /*02b0*/ 	.short	0x0100
        /*02b2*/ 	.byte	0x04
	.zero		1


	//   ....[25]....
        /*02b4*/ 	.word	0x00000bf0
        /*02b8*/ 	.word	0x000000ff
        /*02bc*/ 	.word	0x000000d8
        /*02c0*/ 	.short	0x0100
        /*02c2*/ 	.byte	0x04
	.zero		1


	//   ....[26]....
        /*02c4*/ 	.word	0x00000c00
        /*02c8*/ 	.word	0x000000ff
        /*02cc*/ 	.word	0x000000c0
        /*02d0*/ 	.short	0x0100
        /*02d2*/ 	.byte	0x04
	.zero		1


	//   ....[27]....
        /*02d4*/ 	.word	0x00000c10
        /*02d8*/ 	.word	0x000000ff
        /*02dc*/ 	.word	0x000000e0
        /*02e0*/ 	.short	0x0100
        /*02e2*/ 	.byte	0x04
	.zero		1


	//   ....[28]....
        /*02e4*/ 	.word	0x00000c20
        /*02e8*/ 	.word	0x000000ff
        /*02ec*/ 	.word	0x000000c8
        /*02f0*/ 	.short	0x0100
        /*02f2*/ 	.byte	0x04
	.zero		1


	//   ....[29]....
        /*02f4*/ 	.word	0x00000c30
        /*02f8*/ 	.word	0x000000ff
        /*02fc*/ 	.word	0x000000e8
        /*0300*/ 	.short	0x0100
        /*0302*/ 	.byte	0x04
	.zero		1


	//   ....[30]....
        /*0304*/ 	.word	0x00000d20
        /*0308*/ 	.word	0x000000ff
        /*030c*/ 	.word	0x000000f0
        /*0310*/ 	.short	0x0100
        /*0312*/ 	.byte	0x04
	.zero		1


	//   ....[31]....
        /*0314*/ 	.word	0x00000d30
        /*0318*/ 	.word	0x000000ff
        /*031c*/ 	.word	0x00000100
        /*0320*/ 	.short	0x0100
        /*0322*/ 	.byte	0x04
	.zero		1


	//   ....[32]....
        /*0324*/ 	.word	0x00000d40
        /*0328*/ 	.word	0x000000ff
        /*032c*/ 	.word	0x000000f8
        /*0330*/ 	.short	0x0100
        /*0332*/ 	.byte	0x04
	.zero		1


	//   ....[33]....
        /*0334*/ 	.word	0x00000d50
        /*0338*/ 	.word	0x000000ff
        /*033c*/ 	.word	0x00000108
        /*0340*/ 	.short	0x0100
        /*0342*/ 	.byte	0x04
	.zero		1


	//   ....[34]....
        /*0344*/ 	.word	0x00000e50
        /*0348*/ 	.word	0x000000ff
        /*034c*/ 	.word	0x00000110
        /*0350*/ 	.short	0x0100
        /*0352*/ 	.byte	0x06
	.zero		1


	//   ....[35]....
        /*0354*/ 	.word	0x00001a30
        /*0358*/ 	.word	0x00000003
        /*035c*/ 	.word	0x00000100
        /*0360*/ 	.short	0x010a
        /*0362*/ 	.byte	0xff
	.zero		1


	//   ....[36]....
        /*0364*/ 	.word	0x00001a60
        /*0368*/ 	.word	0x00000003
        /*036c*/ 	.word	0x000000f0
        /*0370*/ 	.short	0x0101
        /*0372*/ 	.byte	0xff
	.zero		1


	//   ....[37]....
        /*0374*/ 	.word	0x00001b20
        /*0378*/ 	.word	0x000000ff
        /*037c*/ 	.word	0x00000020
        /*0380*/ 	.short	0x010a
        /*0382*/ 	.byte	0x04
	.zero		1


	//   ....[38]....
        /*0384*/ 	.word	0x00001bf0
        /*0388*/ 	.word	0x000000ff
        /*038c*/ 	.word	0x00000020
        /*0390*/ 	.short	0x010a
        /*0392*/ 	.byte	0x21
	.zero		1


	//   ....[39]....
        /*0394*/ 	.word	0x00001da0
        /*0398*/ 	.word	0x000000ff
        /*039c*/ 	.word	0x00000020
        /*03a0*/ 	.short	0x010a
        /*03a2*/ 	.byte	0x05
	.zero		1


	//   ....[40]....
        /*03a4*/ 	.word	0x00001f80
        /*03a8*/ 	.word	0x000000ff
        /*03ac*/ 	.word	0x00000088
        /*03b0*/ 	.short	0x0101
        /*03b2*/ 	.byte	0x0e
	.zero		1


	//   ....[41]....
        /*03b4*/ 	.word	0x00001fa0
        /*03b8*/ 	.word	0x000000ff
        /*03bc*/ 	.word	0x00000020
        /*03c0*/ 	.short	0x010a
        /*03c2*/ 	.byte	0x04
	.zero		1


	//   ....[42]....
        /*03c4*/ 	.word	0x00002020
        /*03c8*/ 	.word	0x000000ff
        /*03cc*/ 	.word	0x00000020
        /*03d0*/ 	.short	0x010a
        /*03d2*/ 	.byte	0x07
	.zero		1


	//   ....[43]....
        /*03d4*/ 	.word	0x00002160
        /*03d8*/ 	.word	0x000000ff
        /*03dc*/ 	.word	0x00000020
        /*03e0*/ 	.short	0x010a
        /*03e2*/ 	.byte	0x04
	.zero		1


	//   ....[44]....
        /*03e4*/ 	.word	0x00002410
        /*03e8*/ 	.word	0x00000003
        /*03ec*/ 	.word	0x00000090
        /*03f0*/ 	.short	0x010a
        /*03f2*/ 	.byte	0xff
	.zero		1


	//   ....[45]....
        /*03f4*/ 	.word	0x00002560
        /*03f8*/ 	.word	0x00000000
        /*03fc*/ 	.word	0x00000000
        /*0400*/ 	.short	0x0101
        /*0402*/ 	.byte	0xff
	.zero		1


	//   ....[46]....
        /*0404*/ 	.word	0x00002b10
        /*0408*/ 	.word	0x000000ff
        /*040c*/ 	.word	0x00000000
        /*0410*/ 	.short	0x010a
        /*0412*/ 	.byte	0x04
	.zero		1


	//   ....[47]....
        /*0414*/ 	.word	0x00002ba0
        /*0418*/ 	.word	0x000000ff
        /*041c*/ 	.word	0x00000000
        /*0420*/ 	.short	0x010a
        /*0422*/ 	.byte	0x05
	.zero		1


	//   ....[48]....
        /*0424*/ 	.word	0x00002c30
        /*0428*/ 	.word	0x000000ff
        /*042c*/ 	.word	0x00000000
        /*0430*/ 	.short	0x010a
        /*0432*/ 	.byte	0x05
	.zero		1


	//   ....[49]....
        /*0434*/ 	.word	0x00002cd0
        /*0438*/ 	.word	0x00000000
        /*043c*/ 	.word	0x00000000
        /*0440*/ 	.short	0x010a
        /*0442*/ 	.byte	0xff
	.zero		1


	//   ....[50]....
        /*0444*/ 	.word	0x00002df0
        /*0448*/ 	.word	0x00000002
        /*044c*/ 	.word	0x000000f0
        /*0450*/ 	.short	0x010a
        /*0452*/ 	.byte	0xff
	.zero		1


	//   ....[51]....
        /*0454*/ 	.word	0x00002e50
        /*0458*/ 	.word	0x00000004
        /*045c*/ 	.word	0x00000000
        /*0460*/ 	.short	0x0101
        /*0462*/ 	.byte	0xff
	.zero		1


	//   ....[52]....
        /*0464*/ 	.word	0x00002e70
        /*0468*/ 	.word	0x000000ff
        /*046c*/ 	.word	0x000000a0
        /*0470*/ 	.short	0x010a
        /*0472*/ 	.byte	0x04
	.zero		1


	//   ....[53]....
        /*0474*/ 	.word	0x00002f90
        /*0478*/ 	.word	0x00000002
        /*047c*/ 	.word	0x00000090
        /*0480*/ 	.short	0x010a
        /*0482*/ 	.byte	0xff
	.zero		1


	//   ....[54]....
        /*0484*/ 	.word	0x000030a0
        /*0488*/ 	.word	0x00000002
        /*048c*/ 	.word	0x00000000
        /*0490*/ 	.short	0x0101
        /*0492*/ 	.byte	0xff
	.zero		1


	//   ....[55]....
        /*0494*/ 	.word	0x00003130
        /*0498*/ 	.word	0x000000ff
        /*049c*/ 	.word	0x000000a0
        /*04a0*/ 	.short	0x0106
        /*04a2*/ 	.byte	0x04
	.zero		1


	//   ....[56]....
        /*04a4*/ 	.word	0x00003150
        /*04a8*/ 	.word	0x000000ff
        /*04ac*/ 	.word	0x000000a0
        /*04b0*/ 	.short	0x010a
        /*04b2*/ 	.byte	0x04
	.zero		1


	//   ....[57]....
        /*04b4*/ 	.word	0x000031e0
        /*04b8*/ 	.word	0x000000ff
        /*04bc*/ 	.word	0x000000a0
        /*04c0*/ 	.short	0x0106
        /*04c2*/ 	.byte	0x07
	.zero		1


	//   ....[58]....
        /*04c4*/ 	.word	0x00003220
        /*04c8*/ 	.word	0x00000000
        /*04cc*/ 	.word	0x000000a0
        /*04d0*/ 	.short	0x010a
        /*04d2*/ 	.byte	0xff
	.zero		1


	//   ....[59]....
        /*04d4*/ 	.word	0x00003460
        /*04d8*/ 	.word	0x000000ff
        /*04dc*/ 	.word	0x00000008
        /*04e0*/ 	.short	0x010a
        /*04e2*/ 	.byte	0x05
	.zero		1


	//   ....[60]....
        /*04e4*/ 	.word	0x00003480
        /*04e8*/ 	.word	0x000000ff
        /*04ec*/ 	.word	0x00000008
        /*04f0*/ 	.short	0x010a
        /*04f2*/ 	.byte	0x05
	.zero		1


	//   ....[61]....
        /*04f4*/ 	.word	0x00003610
        /*04f8*/ 	.word	0x000000ff
        /*04fc*/ 	.word	0x00000008
        /*0500*/ 	.short	0x010a
        /*0502*/ 	.byte	0x05
	.zero		1


	//   ....[62]....
        /*0504*/ 	.word	0x00003630
        /*0508*/ 	.word	0x000000ff
        /*050c*/ 	.word	0x00000008
        /*0510*/ 	.short	0x010a
        /*0512*/ 	.byte	0x05
	.zero		1


	//   ....[63]....
        /*0514*/ 	.word	0x000036f0
        /*0518*/ 	.word	0x000000ff
        /*051c*/ 	.word	0x00000000
        /*0520*/ 	.short	0x0101
        /*0522*/ 	.byte	0x04
	.zero		1


	//   ....[64]....
        /*0524*/ 	.word	0x00003ab0
        /*0528*/ 	.word	0x00000000
        /*052c*/ 	.word	0x00000090
        /*0530*/ 	.short	0x010a
        /*0532*/ 	.byte	0xff
	.zero		1


	//   ....[65]....
        /*0534*/ 	.word	0x00003b70
        /*0538*/ 	.word	0x00000000
        /*053c*/ 	.word	0x00000000
        /*0540*/ 	.short	0x0101
        /*0542*/ 	.byte	0xff
	.zero		1


	//   ....[66]....
        /*0544*/ 	.word	0x00003c30
        /*0548*/ 	.word	0x000000ff
        /*054c*/ 	.word	0x00000000
        /*0550*/ 	.short	0x010a
        /*0552*/ 	.byte	0x04
	.zero		1


	//   ....[67]....
        /*0554*/ 	.word	0x00003c40
        /*0558*/ 	.word	0x000000ff
        /*055c*/ 	.word	0x000000d0
        /*0560*/ 	.short	0x010a
        /*0562*/ 	.byte	0x2e
	.zero		1


	//   ....[68]....
        /*0564*/ 	.word	0x00003cf0
        /*0568*/ 	.word	0x000000ff
        /*056c*/ 	.word	0x00000000
        /*0570*/ 	.short	0x010a
        /*0572*/ 	.byte	0x07
	.zero		1


	//   ....[69]....
        /*0574*/ 	.word	0x00003e20
        /*0578*/ 	.word	0x000000ff
        /*057c*/ 	.word	0x00000000
        /*0580*/ 	.short	0x010a
        /*0582*/ 	.byte	0x04
	.zero		1


	//   ....[70]....
        /*0584*/ 	.word	0x00004260
        /*0588*/ 	.word	0x000000ff
        /*058c*/ 	.word	0x00000000
        /*0590*/ 	.short	0x010a
        /*0592*/ 	.byte	0x04
	.zero		1


	//   ....[71]....
        /*0594*/ 	.word	0x000042f0
        /*0598*/ 	.word	0x000000ff
        /*059c*/ 	.word	0x00000000
        /*05a0*/ 	.short	0x010a
        /*05a2*/ 	.byte	0x05
	.zero		1


	//   ....[72]....
        /*05a4*/ 	.word	0x00004380
        /*05a8*/ 	.word	0x000000ff
        /*05ac*/ 	.word	0x00000000
        /*05b0*/ 	.short	0x010a
        /*05b2*/ 	.byte	0x05
	.zero		1


	//   ....[73]....
        /*05b4*/ 	.word	0x00004420
        /*05b8*/ 	.word	0x00000000
        /*05bc*/ 	.word	0x00000000
        /*05c0*/ 	.short	0x010a
        /*05c2*/ 	.byte	0xff
	.zero		1


	//   ....[74]....
        /*05c4*/ 	.word	0x00004460
        /*05c8*/ 	.word	0x00000000
        /*05cc*/ 	.word	0x00000000
        /*05d0*/ 	.short	0x010a
        /*05d2*/ 	.byte	0xff
	.zero		1


	//   ....[75]....
        /*05d4*/ 	.word	0x000044d0
        /*05d8*/ 	.word	0x000000ff
        /*05dc*/ 	.word	0x00000000
        /*05e0*/ 	.short	0x0101
        /*05e2*/ 	.byte	0x04
	.zero		1


	//   ....[76]....
        /*05e4*/ 	.word	0x00004510
        /*05e8*/ 	.word	0x000000ff
        /*05ec*/ 	.word	0x00000110
        /*05f0*/ 	.short	0x010a
        /*05f2*/ 	.byte	0x29
	.zero		1


	//   ....[77]....
        /*05f4*/ 	.word	0x00004560
        /*05f8*/ 	.word	0x000000ff
        /*05fc*/ 	.word	0x00000000
        /*0600*/ 	.short	0x0101
        /*0602*/ 	.byte	0x04
	.zero		1


	//   ....[78]....
        /*0604*/ 	.word	0x00004a00
        /*0608*/ 	.word	0x0000000c
        /*060c*/ 	.word	0x00000090
        /*0610*/ 	.short	0x010a
        /*0612*/ 	.byte	0xff
	.zero		1


	//   ....[79]....
        /*0614*/ 	.word	0x00004b70
        /*0618*/ 	.word	0x00000000
        /*061c*/ 	.word	0x00000000
        /*0620*/ 	.short	0x0101
        /*0622*/ 	.byte	0xff
	.zero		1


	//   ....[80]....
        /*0624*/ 	.word	0x00005000
        /*0628*/ 	.word	0x000000ff
        /*062c*/ 	.word	0x00000088
        /*0630*/ 	.short	0x010a
        /*0632*/ 	.byte	0x15
	.zero		1


	//   ....[81]....
        /*0634*/ 	.word	0x00005180
        /*0638*/ 	.word	0x000000ff
        /*063c*/ 	.word	0x00000060
        /*0640*/ 	.short	0x010a
        /*0642*/ 	.byte	0x15
	.zero		1


	//   ....[82]....
        /*0644*/ 	.word	0x00005380
        /*0648*/ 	.word	0x000000ff
        /*064c*/ 	.word	0x00000040
        /*0650*/ 	.short	0x010b
        /*0652*/ 	.byte	0x15
	.zero		1


	//   ....[83]....
        /*0654*/ 	.word	0x00005390
        /*0658*/ 	.word	0x000000ff
        /*065c*/ 	.word	0x00000000
        /*0660*/ 	.short	0x0101
        /*0662*/ 	.byte	0x06
	.zero		1


	//   ....[84]....
        /*0664*/ 	.word	0x000053a0
        /*0668*/ 	.word	0x000000ff
        /*066c*/ 	.word	0x00000068
        /*0670*/ 	.short	0x010a
        /*0672*/ 	.byte	0x15
	.zero		1


	//   ....[85]....
        /*0674*/ 	.word	0x00005550
        /*0678*/ 	.word	0x000000ff
        /*067c*/ 	.word	0x00000048
        /*0680*/ 	.short	0x010b
        /*0682*/ 	.byte	0x15
	.zero		1


	//   ....[86]....
        /*0684*/ 	.word	0x00005560
        /*0688*/ 	.word	0x000000ff
        /*068c*/ 	.word	0x00000000
        /*0690*/ 	.short	0x0101
        /*0692*/ 	.byte	0x06
	.zero		1


	//   ....[87]....
        /*0694*/ 	.word	0x00005570
        /*0698*/ 	.word	0x000000ff
        /*069c*/ 	.word	0x00000070
        /*06a0*/ 	.short	0x010a
        /*06a2*/ 	.byte	0x15
	.zero		1


	//   ....[88]....
        /*06a4*/ 	.word	0x00005720
        /*06a8*/ 	.word	0x000000ff
        /*06ac*/ 	.word	0x00000050
        /*06b0*/ 	.short	0x010b
        /*06b2*/ 	.byte	0x15
	.zero		1


	//   ....[89]....
        /*06b4*/ 	.word	0x00005730
        /*06b8*/ 	.word	0x000000ff
        /*06bc*/ 	.word	0x00000000
        /*06c0*/ 	.short	0x0101
        /*06c2*/ 	.byte	0x06
	.zero		1


	//   ....[90]....
        /*06c4*/ 	.word	0x00005740
        /*06c8*/ 	.word	0x000000ff
        /*06cc*/ 	.word	0x00000078
        /*06d0*/ 	.short	0x010a
        /*06d2*/ 	.byte	0x15
	.zero		1


	//   ....[91]....
        /*06d4*/ 	.word	0x00005980
        /*06d8*/ 	.word	0x000000ff
        /*06dc*/ 	.word	0x00000058
        /*06e0*/ 	.short	0x010b
        /*06e2*/ 	.byte	0x15
	.zero		1


	//   ....[92]....
        /*06e4*/ 	.word	0x00005990
        /*06e8*/ 	.word	0x000000ff
        /*06ec*/ 	.word	0x00000000
        /*06f0*/ 	.short	0x0101
        /*06f2*/ 	.byte	0x25
	.zero		1


	//   ....[93]....
        /*06f4*/ 	.word	0x000059d0
        /*06f8*/ 	.word	0x000000ff
        /*06fc*/ 	.word	0x00000060
        /*0700*/ 	.short	0x010a
        /*0702*/ 	.byte	0x15
	.zero		1


	//   ....[94]....
        /*0704*/ 	.word	0x000059f0
        /*0708*/ 	.word	0x000000ff
        /*070c*/ 	.word	0x00000068
        /*0710*/ 	.short	0x010a
        /*0712*/ 	.byte	0x15
	.zero		1


	//   ....[95]....
        /*0714*/ 	.word	0x00005a10
        /*0718*/ 	.word	0x000000ff
        /*071c*/ 	.word	0x00000070
        /*0720*/ 	.short	0x010a
        /*0722*/ 	.byte	0x15
	.zero		1


	//   ....[96]....
        /*0724*/ 	.word	0x00005a50
        /*0728*/ 	.word	0x00000000
        /*072c*/ 	.word	0x00000078
        /*0730*/ 	.short	0x010a
        /*0732*/ 	.byte	0xff
	.zero		1


	//   ....[97]....
        /*0734*/ 	.word	0x00005db0
        /*0738*/ 	.word	0x00000003
        /*073c*/ 	.word	0x00000090
        /*0740*/ 	.short	0x010a
        /*0742*/ 	.byte	0xff
	.zero		1


	//   ....[98]....
        /*0744*/ 	.word	0x00005f30
        /*0748*/ 	.word	0x00000000
        /*074c*/ 	.word	0x00000000
        /*0750*/ 	.short	0x0101
        /*0752*/ 	.byte	0xff
	.zero		1


	//   ....[99]....
        /*0754*/ 	.word	0x00006aa0
        /*0758*/ 	.word	0x000000ff
        /*075c*/ 	.word	0x00000040
        /*0760*/ 	.short	0x010a
        /*0762*/ 	.byte	0x2b
	.zero		1


	//   ....[100]....
        /*0764*/ 	.word	0x00006ae0
        /*0768*/ 	.word	0x00000063
        /*076c*/ 	.word	0x000000b0
        /*0770*/ 	.short	0x010a
        /*0772*/ 	.byte	0xff
	.zero		1


	//   ....[101]....
        /*0774*/ 	.word	0x00006bd0
        /*0778*/ 	.word	0x000000ff
        /*077c*/ 	.word	0x00000040
        /*0780*/ 	.short	0x010a
        /*0782*/ 	.byte	0x2b
	.zero		1


	//   ....[102]....
        /*0784*/ 	.word	0x00006cc0
        /*0788*/ 	.word	0x00000063
        /*078c*/ 	.word	0x000000b0
        /*0790*/ 	.short	0x010a
        /*0792*/ 	.byte	0xff
	.zero		1


	//   ....[103]....
        /*0794*/ 	.word	0x000077e0
        /*0798*/ 	.word	0x00000000
        /*079c*/ 	.word	0x00000000
        /*07a0*/ 	.short	0x0101
        /*07a2*/ 	.byte	0xff
	.zero		1


	//   ....[104]....
        /*07a4*/ 	.word	0x000077f0
        /*07a8*/ 	.word	0x00000003
        /*07ac*/ 	.word	0x00000040
        /*07b0*/ 	.short	0x010a
        /*07b2*/ 	.byte	0xff
	.zero		1


	//   ....[105]....
        /*07b4*/ 	.word	0x000078d0
        /*07b8*/ 	.word	0x00000003
        /*07bc*/ 	.word	0x00000040
        /*07c0*/ 	.short	0x010a
        /*07c2*/ 	.byte	0xff
	.zero		1


	//   ....[106]....
        /*07c4*/ 	.word	0x00008490
        /*07c8*/ 	.word	0x0000003d
        /*07cc*/ 	.word	0x00000000
        /*07d0*/ 	.short	0x0101
        /*07d2*/ 	.byte	0xff
	.zero		1


	//   ....[107]....
        /*07d4*/ 	.word	0x000084b0
        /*07d8*/ 	.word	0x0000003e
        /*07dc*/ 	.word	0x00000040
        /*07e0*/ 	.short	0x010a
        /*07e2*/ 	.byte	0xff
	.zero		1


	//   ....[108]....
        /*07e4*/ 	.word	0x00008580
        /*07e8*/ 	.word	0x0000003e
        /*07ec*/ 	.word	0x00000040
        /*07f0*/ 	.short	0x010a
        /*07f2*/ 	.byte	0xff
	.zero		1


	//   ....[109]....
        /*07f4*/ 	.word	0x00009140
        /*07f8*/ 	.word	0x0000003d
        /*07fc*/ 	.word	0x00000000
        /*0800*/ 	.short	0x0101
        /*0802*/ 	.byte	0xff
	.zero		1


	//   ....[110]....
        /*0804*/ 	.word	0x00009160
        /*0808*/ 	.word	0x0000003e
        /*080c*/ 	.word	0x00000040
        /*0810*/ 	.short	0x010a
        /*0812*/ 	.byte	0xff
	.zero		1


	//   ....[111]....
        /*0814*/ 	.word	0x00009230
        /*0818*/ 	.word	0x0000003e
        /*081c*/ 	.word	0x00000040
        /*0820*/ 	.short	0x010a
        /*0822*/ 	.byte	0xff
	.zero		1


	//   ....[112]....
        /*0824*/ 	.word	0x00009620
        /*0828*/ 	.word	0x00000063
        /*082c*/ 	.word	0x00000000
        /*0830*/ 	.short	0x0101
        /*0832*/ 	.byte	0xff
	.zero		1


	//   ....[113]....
        /*0834*/ 	.word	0x00009e40
        /*0838*/ 	.word	0x00000002
        /*083c*/ 	.word	0x00000000
        /*0840*/ 	.short	0x0101
        /*0842*/ 	.byte	0xff
	.zero		1


	//   ....[114]....
        /*0844*/ 	.word	0x0000a0d0
        /*0848*/ 	.word	0x000000ff
        /*084c*/ 	.word	0x00000000
        /*0850*/ 	.short	0x0101
        /*0852*/ 	.byte	0x04
	.zero		1


	//   ....[115]....
        /*0854*/ 	.word	0x0000a0f0
        /*0858*/ 	.word	0x00000003
        /*085c*/ 	.word	0x00000100
        /*0860*/ 	.short	0x010a
        /*0862*/ 	.byte	0xff
	.zero		1


	//   ....[116]....
        /*0864*/ 	.word	0x0000a150
        /*0868*/ 	.word	0x00000000
        /*086c*/ 	.word	0x00000020
        /*0870*/ 	.short	0x010a
        /*0872*/ 	.byte	0xff
	.zero		1


	//   ....[117]....
        /*0874*/ 	.word	0x0000a1b0
        /*0878*/ 	.word	0x00000000
        /*087c*/ 	.word	0x00000020
        /*0880*/ 	.short	0x010a
        /*0882*/ 	.byte	0xff
	.zero		1


	//   ....[118]....
        /*0884*/ 	.word	0x0000a200
        /*0888*/ 	.word	0x00000003
        /*088c*/ 	.word	0x00000090
        /*0890*/ 	.short	0x010a
        /*0892*/ 	.byte	0xff
	.zero		1


	//   ....[119]....
        /*0894*/ 	.word	0x0000a260
        /*0898*/ 	.word	0x00000000
        /*089c*/ 	.word	0x00000000
        /*08a0*/ 	.short	0x010a
        /*08a2*/ 	.byte	0xff
	.zero		1


	//   ....[120]....
        /*08a4*/ 	.word	0x0000a2c0
        /*08a8*/ 	.word	0x00000000
        /*08ac*/ 	.word	0x00000000
        /*08b0*/ 	.short	0x010a
        /*08b2*/ 	.byte	0xff
	.zero		1


	//   ....[121]....
        /*08b4*/ 	.word	0x0000a320
        /*08b8*/ 	.word	0x00000000
        /*08bc*/ 	.word	0x00000000
        /*08c0*/ 	.short	0x010a
        /*08c2*/ 	.byte	0xff
	.zero		1


	//   ....[122]....
        /*08c4*/ 	.word	0x0000a370
        /*08c8*/ 	.word	0x00000002
        /*08cc*/ 	.word	0x000000f0
        /*08d0*/ 	.short	0x010a
        /*08d2*/ 	.byte	0xff
	.zero		1


	//   ....[123]....
        /*08d4*/ 	.word	0x0000a3d0
        /*08d8*/ 	.word	0x00000002
        /*08dc*/ 	.word	0x000000a0
        /*08e0*/ 	.short	0x010a
        /*08e2*/ 	.byte	0xff
	.zero		1


	//   ....[124]....
        /*08e4*/ 	.word	0x0000a420
        /*08e8*/ 	.word	0x00000002
        /*08ec*/ 	.word	0x00000090
        /*08f0*/ 	.short	0x010a
        /*08f2*/ 	.byte	0xff
	.zero		1


	//   ....[125]....
        /*08f4*/ 	.word	0x0000a480
        /*08f8*/ 	.word	0x00000000
        /*08fc*/ 	.word	0x000000a0
        /*0900*/ 	.short	0x010a
        /*0902*/ 	.byte	0xff
	.zero		1


	//   ....[126]....
        /*0904*/ 	.word	0x0000a4e0
        /*0908*/ 	.word	0x00000000
        /*090c*/ 	.word	0x00000008
        /*0910*/ 	.short	0x010a
        /*0912*/ 	.byte	0xff
	.zero		1


	//   ....[127]....
        /*0914*/ 	.word	0x0000a5d0
        /*0918*/ 	.word	0x00000000
        /*091c*/ 	.word	0x00000008
        /*0920*/ 	.short	0x010a
        /*0922*/ 	.byte	0xff
	.zero		1


	//   ....[128]....
        /*0924*/ 	.word	0x0000a620
        /*0928*/ 	.word	0x00000000
        /*092c*/ 	.word	0x00000090
        /*0930*/ 	.short	0x010a
        /*0932*/ 	.byte	0xff
	.zero		1


	//   ....[129]....
        /*0934*/ 	.word	0x0000a680
        /*0938*/ 	.word	0x00000000
        /*093c*/ 	.word	0x000000d0
        /*0940*/ 	.short	0x010a
        /*0942*/ 	.byte	0xff
	.zero		1


	//   ....[130]....
        /*0944*/ 	.word	0x0000a6e0
        /*0948*/ 	.word	0x00000000
        /*094c*/ 	.word	0x00000000
        /*0950*/ 	.short	0x010a
        /*0952*/ 	.byte	0xff
	.zero		1


	//   ....[131]....
        /*0954*/ 	.word	0x0000a740
        /*0958*/ 	.word	0x00000000
        /*095c*/ 	.word	0x00000000
        /*0960*/ 	.short	0x010a
        /*0962*/ 	.byte	0xff
	.zero		1


	//   ....[132]....
        /*0964*/ 	.word	0x0000a7a0
        /*0968*/ 	.word	0x00000000
        /*096c*/ 	.word	0x00000000
        /*0970*/ 	.short	0x010a
        /*0972*/ 	.byte	0xff
	.zero		1


	//   ....[133]....
        /*0974*/ 	.word	0x0000a800
        /*0978*/ 	.word	0x00000000
        /*097c*/ 	.word	0x00000000
        /*0980*/ 	.short	0x010a
        /*0982*/ 	.byte	0xff
	.zero		1


	//   ....[134]....
        /*0984*/ 	.word	0x0000a860
        /*0988*/ 	.word	0x00000000
        /*098c*/ 	.word	0x00000110
        /*0990*/ 	.short	0x010a
        /*0992*/ 	.byte	0xff
	.zero		1


	//   ....[135]....
        /*0994*/ 	.word	0x0000a8b0
        /*0998*/ 	.word	0x0000000c
        /*099c*/ 	.word	0x00000090
        /*09a0*/ 	.short	0x010a
        /*09a2*/ 	.byte	0xff
	.zero		1


	//   ....[136]....
        /*09a4*/ 	.word	0x0000a910
        /*09a8*/ 	.word	0x00000000
        /*09ac*/ 	.word	0x00000088
        /*09b0*/ 	.short	0x010a
        /*09b2*/ 	.byte	0xff
	.zero		1


	//   ....[137]....
        /*09b4*/ 	.word	0x0000a970
        /*09b8*/ 	.word	0x00000000
        /*09bc*/ 	.word	0x00000060
        /*09c0*/ 	.short	0x010a
        /*09c2*/ 	.byte	0xff
	.zero		1


	//   ....[138]....
        /*09c4*/ 	.word	0x0000a9d0
        /*09c8*/ 	.word	0x00000000
        /*09cc*/ 	.word	0x00000068
        /*09d0*/ 	.short	0x010a
        /*09d2*/ 	.byte	0xff
	.zero		1


	//   ....[139]....
        /*09d4*/ 	.word	0x0000aa30
        /*09d8*/ 	.word	0x00000000
        /*09dc*/ 	.word	0x00000070
        /*09e0*/ 	.short	0x010a
        /*09e2*/ 	.byte	0xff
	.zero		1


	//   ....[140]....
        /*09e4*/ 	.word	0x0000aa90
        /*09e8*/ 	.word	0x00000000
        /*09ec*/ 	.word	0x00000078
        /*09f0*/ 	.short	0x010a
        /*09f2*/ 	.byte	0xff
	.zero		1


	//   ....[141]....
        /*09f4*/ 	.word	0x0000aaf0
        /*09f8*/ 	.word	0x00000000
        /*09fc*/ 	.word	0x00000060
        /*0a00*/ 	.short	0x010a
        /*0a02*/ 	.byte	0xff
	.zero		1


	//   ....[142]....
        /*0a04*/ 	.word	0x0000ab50
        /*0a08*/ 	.word	0x00000000
        /*0a0c*/ 	.word	0x00000068
        /*0a10*/ 	.short	0x010a
        /*0a12*/ 	.byte	0xff
	.zero		1


	//   ....[143]....
        /*0a14*/ 	.word	0x0000abb0
        /*0a18*/ 	.word	0x00000000
        /*0a1c*/ 	.word	0x00000070
        /*0a20*/ 	.short	0x010a
        /*0a22*/ 	.byte	0xff
	.zero		1


	//   ....[144]....
        /*0a24*/ 	.word	0x0000ac00
        /*0a28*/ 	.word	0x00000003
        /*0a2c*/ 	.word	0x00000090
        /*0a30*/ 	.short	0x010a
        /*0a32*/ 	.byte	0xff
	.zero		1


	//   ....[145]....
        /*0a34*/ 	.word	0x0000ac60
        /*0a38*/ 	.word	0x00000002
        /*0a3c*/ 	.word	0x00000040
        /*0a40*/ 	.short	0x010a
        /*0a42*/ 	.byte	0xff
	.zero		1


	//   ....[146]....
        /*0a44*/ 	.word	0x0000acb0
        /*0a48*/ 	.word	0x00000063
        /*0a4c*/ 	.word	0x000000b0
        /*0a50*/ 	.short	0x010a
        /*0a52*/ 	.byte	0xff
	.zero		1


	//   ....[147]....
        /*0a54*/ 	.word	0x0000ad00
        /*0a58*/ 	.word	0x00000003
        /*0a5c*/ 	.word	0x00000040
        /*0a60*/ 	.short	0x010a
        /*0a62*/ 	.byte	0xff
	.zero		1


	//   ....[148]....
        /*0a64*/ 	.word	0x0000ad50
        /*0a68*/ 	.word	0x0000003e
        /*0a6c*/ 	.word	0x00000040
        /*0a70*/ 	.short	0x010a
        /*0a72*/ 	.byte	0xff
	.zero		1


	//   ....[149]....
        /*0a74*/ 	.word	0x0000ada0
        /*0a78*/ 	.word	0x0000003e
        /*0a7c*/ 	.word	0x00000040
        /*0a80*/ 	.short	0x010a
        /*0a82*/ 	.byte	0xff
	.zero		1


	//----- nvinfo : EIATTR_NUM_MBARRIERS
	.align		4
.L_47:
        /*0a84*/ 	.byte	0x03, 0x38
        /*0a86*/ 	.short	0x0023


	//----- nvinfo : EIATTR_EXIT_INSTR_OFFSETS
	.align		4
        /*0a88*/ 	.byte	0x04, 0x1c
        /*0a8a*/ 	.short	(.L_49 - .L_48)


	//   ....[0]....
.L_48:
        /*0a8c*/ 	.word	0x00002d00


	//   ....[1]....
        /*0a90*/ 	.word	0x000031f0


	//   ....[2]....
        /*0a94*/ 	.word	0x00003250


	//   ....[3]....
        /*0a98*/ 	.word	0x00004790


	//   ....[4]....
        /*0a9c*/ 	.word	0x00005a80


	//   ....[5]....
        /*0aa0*/ 	.word	0x00005ac0


	//   ....[6]....
        /*0aa4*/ 	.word	0x00009fc0


	//   ....[7]....
        /*0aa8*/ 	.word	0x0000a040


	//   ....[8]....
        /*0aac*/ 	.word	0x0000a070


	//   ....[9]....
        /*0ab0*/ 	.word	0x0000a0e0


	//----- nvinfo : EIATTR_MAX_THREADS
	.align		4
.L_49:
        /*0ab4*/ 	.byte	0x04, 0x05
        /*0ab6*/ 	.short	(.L_51 - .L_50)
.L_50:
        /*0ab8*/ 	.word	0x00000100
        /*0abc*/ 	.word	0x00000001
        /*0ac0*/ 	.word	0x00000001


	//----- nvinfo : EIATTR_CRS_STACK_SIZE
	.align		4
.L_51:
        /*0ac4*/ 	.byte	0x04, 0x1e
        /*0ac6*/ 	.short	(.L_53 - .L_52)
.L_52:
        /*0ac8*/ 	.word	0x00000000


	//----- nvinfo : EIATTR_CBANK_PARAM_SIZE
	.align		4
.L_53:
        /*0acc*/ 	.byte	0x03, 0x19
        /*0ace*/ 	.short	0x0800


	//----- nvinfo : EIATTR_PARAM_CBANK
	.align		4
        /*0ad0*/ 	.byte	0x04, 0x0a
        /*0ad2*/ 	.short	(.L_55 - .L_54)
	.align		4
.L_54:
        /*0ad4*/ 	.word	index@(.nv.constant0._ZN7cutlass13device_kernelINS_4gemm6kernel13GemmUniversalIN4cute5tupleIJiiiiEEENS1_10collective13CollectiveMmaINS1_35MainloopSm100TmaUmmaWarpSpecializedILi4ELi2ELi4ENS5_IJNS4_1CILi2EEESB_NSA_ILi1EEEEEEEENS5_IJNSA_ILi128EEENSA_ILi256EEESF_EEENS_10bfloat16_tENS5_IJlSC_lEEESI_SJ_NS4_8TiledMMAINS4_8MMA_AtomIJNS4_26SM100_MMA_F16BF16_2x1SM_SSISI_SI_fLi128ELi256ELNS4_4UMMA5MajorE0ELSO_0ELNSN_7ScaleInE0ELSP_0EEEEEENS4_6LayoutINS5_IJSC_SC_SC_EEENS5_IJNSA_ILi0EEESU_SU_EEEEENS5_IJNS4_10UnderscoreESX_SX_EEEEENS4_28SM100_TMA_2SM_LOAD_MULTICASTENS4_14ComposedLayoutINS4_7SwizzleILi3ELi4ELi3EEENS4_18smem_ptr_flag_bitsILi16EEENSS_INS5_IJNSA_ILi8EEENSA_ILi64EEEEEENS5_IJS17_SC_EEEEEEEvNS4_8identityENS4_18SM100_TMA_2SM_LOADES1B_vS1C_EENS_8epilogue10collective18CollectiveEpilogueINS1F_23Sm100TmaWarpSpecializedILi4ELi2ELi32ELb1ELb0EEEJNS5_IJS17_SG_SF_EEENS5_IJNSS_IS17_SC_EENSS_INS5_IJNSA_ILi32EEESB_EEENS5_IJSC_SF_EEEEEEEESI_SJ_SI_SJ_NS1F_6fusion15FusionCallbacksIS1J_NS1R_17LinearCombinationISI_fSI_fLNS_15FloatRoundStyleE2EEES1K_S1Q_JEEENS4_5SM1004TMEM4LOAD26SM100_TMEM_LOAD_32dp32b32xENS4_13SM90_TMA_LOADENS11_INS12_ILi2ELi4ELi3EEES15_NSS_INS5_IJS16_S1M_EEENS5_IJS1M_SC_EEEEEEENS4_39AutoVectorizingCopyWithAssumedAlignmentILi128EEENS4_14SM90_TMA_STOREES26_S28_S28_EEEvvEEEEvNT_6ParamsE)
        /*0ad8*/ 	.short	0x0380
        /*0ada*/ 	.short	0x0800


	//----- nvinfo : EIATTR_SW_WAR
	.align		4
.L_55:
        /*0adc*/ 	.byte	0x04, 0x36
        /*0ade*/ 	.short	(.L_57 - .L_56)
.L_56:
        /*0ae0*/ 	.word	0x00000008
.L_57:


//--------------------- .nv.callgraph             --------------------------
	.section	.nv.callgraph,"",@"SHT_CUDA_CALLGRAPH"
	.align	4
	.sectionentsize	8
	.align		4
        /*0000*/ 	.word	0x00000000
	.align		4
        /*0004*/ 	.word	0xffffffff
	.align		4
        /*0008*/ 	.word	index@(_ZN7cutlass13device_kernelINS_4gemm6kernel13GemmUniversalIN4cute5tupleIJiiiiEEENS1_10collective13CollectiveMmaINS1_35MainloopSm100TmaUmmaWarpSpecializedILi4ELi2ELi4ENS5_IJNS4_1CILi2EEESB_NSA_ILi1EEEEEEEENS5_IJNSA_ILi128EEENSA_ILi256EEESF_EEENS_10bfloat16_tENS5_IJlSC_lEEESI_SJ_NS4_8TiledMMAINS4_8MMA_AtomIJNS4_26SM100_MMA_F16BF16_2x1SM_SSISI_SI_fLi128ELi256ELNS4_4UMMA5MajorE0ELSO_0ELNSN_7ScaleInE0ELSP_0EEEEEENS4_6LayoutINS5_IJSC_SC_SC_EEENS5_IJNSA_ILi0EEESU_SU_EEEEENS5_IJNS4_10UnderscoreESX_SX_EEEEENS4_28SM100_TMA_2SM_LOAD_MULTICASTENS4_14ComposedLayoutINS4_7SwizzleILi3ELi4ELi3EEENS4_18smem_ptr_flag_bitsILi16EEENSS_INS5_IJNSA_ILi8EEENSA_ILi64EEEEEENS5_IJS17_SC_EEEEEEEvNS4_8identityENS4_18SM100_TMA_2SM_LOADES1B_vS1C_EENS_8epilogue10collective18CollectiveEpilogueINS1F_23Sm100TmaWarpSpecializedILi4ELi2ELi32ELb1ELb0EEEJNS5_IJS17_SG_SF_EEENS5_IJNSS_IS17_SC_EENSS_INS5_IJNSA_ILi32EEESB_EEENS5_IJSC_SF_EEEEEEEESI_SJ_SI_SJ_NS1F_6fusion15FusionCallbacksIS1J_NS1R_17LinearCombinationISI_fSI_fLNS_15FloatRoundStyleE2EEES1K_S1Q_JEEENS4_5SM1004TMEM4LOAD26SM100_TMEM_LOAD_32dp32b32xENS4_13SM90_TMA_LOADENS11_INS12_ILi2ELi4ELi3EEES15_NSS_INS5_IJS16_S1M_EEENS5_IJS1M_SC_EEEEEEENS4_39AutoVectorizingCopyWithAssumedAlignmentILi128EEENS4_14SM90_TMA_STOREES26_S28_S28_EEEvvEEEEvNT_6ParamsE)
	.align		4
        /*000c*/ 	.word	index@(__assertfail)
	.align		4
        /*0010*/ 	.word	0x00000000
	.align		4
        /*0014*/ 	.word	0xfffffffe
	.align		4
        /*0018*/ 	.word	0x00000000
	.align		4
        /*001c*/ 	.word	0xfffffffd
	.align		4
        /*0020*/ 	.word	0x00000000
	.align		4
        /*0024*/ 	.word	0xfffffffc


//--------------------- .nv.constant4             --------------------------
	.section	.nv.constant4,"a",@progbits
	.align	8
	.align		8
.nv.constant4:
        /*0000*/ 	.dword	__assertfail
	.align		8
        /*0008*/ 	.dword	__unnamed_1
	.align		8
        /*0010*/ 	.dword	__unnamed_2
	.align		8
        /*0018*/ 	.dword	_ZN39_INTERNAL_dba109fe_4_k_cu_58a27f00_78334cuda3std3__45__cpo5beginE
	.align		8
        /*0020*/ 	.dword	_ZN39_INTERNAL_dba109fe_4_k_cu_58a27f00_78334cuda3std3__45__cpo3endE
	.align		8
        /*0028*/ 	.dword	_ZN39_INTERNAL_dba109fe_4_k_cu_58a27f00_78334cuda3std3__45__cpo6cbeginE
	.align		8
        /*0030*/ 	.dword	_ZN39_INTERNAL_dba109fe_4_k_cu_58a27f00_78334cuda3std3__45__cpo4cendE
	.align		8
        /*0038*/ 	.dword	_ZN39_INTERNAL_dba109fe_4_k_cu_58a27f00_78334cuda3std3__441_GLOBAL__N__dba109fe_4_k_cu_58a27f00_78336ignoreE
	.align		8
        /*0040*/ 	.dword	_ZN39_INTERNAL_dba109fe_4_k_cu_58a27f00_78334cuda3std3__419piecewise_constructE
	.align		8
        /*0048*/ 	.dword	_ZN39_INTERNAL_dba109fe_4_k_cu_58a27f00_78334cuda3std3__48in_placeE
	.align		8
        /*0050*/ 	.dword	_ZN39_INTERNAL_dba109fe_4_k_cu_58a27f00_78334cuda3std6ranges3__45__cpo4swapE
	.align		8
        /*0058*/ 	.dword	_ZN39_INTERNAL_dba109fe_4_k_cu_58a27f00_78334cuda3std6ranges3__45__cpo9iter_moveE
	.align		8
        /*0060*/ 	.dword	_ZN39_INTERNAL_dba109fe_4_k_cu_58a27f00_78334cute7productE
	.align		8
        /*0068*/ 	.dword	_ZN39_INTERNAL_dba109fe_4_k_cu_58a27f00_78334cute1_E
	.align		8
        /*0070*/ 	.dword	$str$25
	.align		8
        /*0078*/ 	.dword	$str$26
	.align		8
        /*0080*/ 	.dword	$str$27
	.align		8
        /*0088*/ 	.dword	$str$28


//--------------------- .text._ZN7cutlass13device_kernelINS_4gemm6kernel13GemmUniversalIN4cute5tupleIJiiiiEEENS1_10collective13CollectiveMmaINS1_35MainloopSm100TmaUmmaWarpSpecializedILi4ELi2ELi4ENS5_IJNS4_1CILi2EEESB_NSA_ILi1EEEEEEEENS5_IJNSA_ILi128EEENSA_ILi256EEESF_EEENS_10bfloat16_tENS5_IJlSC_lEEESI_SJ_NS4_8TiledMMAINS4_8MMA_AtomIJNS4_26SM100_MMA_F16BF16_2x1SM_SSISI_SI_fLi128ELi256ELNS4_4UMMA5MajorE0ELSO_0ELNSN_7ScaleInE0ELSP_0EEEEEENS4_6LayoutINS5_IJSC_SC_SC_EEENS5_IJNSA_ILi0EEESU_SU_EEEEENS5_IJNS4_10UnderscoreESX_SX_EEEEENS4_28SM100_TMA_2SM_LOAD_MULTICASTENS4_14ComposedLayoutINS4_7SwizzleILi3ELi4ELi3EEENS4_18smem_ptr_flag_bitsILi16EEENSS_INS5_IJNSA_ILi8EEENSA_ILi64EEEEEENS5_IJS17_SC_EEEEEEEvNS4_8identityENS4_18SM100_TMA_2SM_LOADES1B_vS1C_EENS_8epilogue10collective18CollectiveEpilogueINS1F_23Sm100TmaWarpSpecializedILi4ELi2ELi32ELb1ELb0EEEJNS5_IJS17_SG_SF_EEENS5_IJNSS_IS17_SC_EENSS_INS5_IJNSA_ILi32EEESB_EEENS5_IJSC_SF_EEEEEEEESI_SJ_SI_SJ_NS1F_6fusion15FusionCallbacksIS1J_NS1R_17LinearCombinationISI_fSI_fLNS_15FloatRoundStyleE2EEES1K_S1Q_JEEENS4_5SM1004TMEM4LOAD26SM100_TMEM_LOAD_32dp32b32xENS4_13SM90_TMA_LOADENS11_INS12_ILi2ELi4ELi3EEES15_NSS_INS5_IJS16_S1M_EEENS5_IJS1M_SC_EEEEEEENS4_39AutoVectorizingCopyWithAssumedAlignmentILi128EEENS4_14SM90_TMA_STOREES26_S28_S28_EEEvvEEEEvNT_6ParamsE --------------------------
	.section	.text._ZN7cutlass13device_kernelINS_4gemm6kernel13GemmUniversalIN4cute5tupleIJiiiiEEENS1_10collective13CollectiveMmaINS1_35MainloopSm100TmaUmmaWarpSpecializedILi4ELi2ELi4ENS5_IJNS4_1CILi2EEESB_NSA_ILi1EEEEEEEENS5_IJNSA_ILi128EEENSA_ILi256EEESF_EEENS_10bfloat16_tENS5_IJlSC_lEEESI_SJ_NS4_8TiledMMAINS4_8MMA_AtomIJNS4_26SM100_MMA_F16BF16_2x1SM_SSISI_SI_fLi128ELi256ELNS4_4UMMA5MajorE0ELSO_0ELNSN_7ScaleInE0ELSP_0EEEEEENS4_6LayoutINS5_IJSC_SC_SC_EEENS5_IJNSA_ILi0EEESU_SU_EEEEENS5_IJNS4_10UnderscoreESX_SX_EEEEENS4_28SM100_TMA_2SM_LOAD_MULTICASTENS4_14ComposedLayoutINS4_7SwizzleILi3ELi4ELi3EEENS4_18smem_ptr_flag_bitsILi16EEENSS_INS5_IJNSA_ILi8EEENSA_ILi64EEEEEENS5_IJS17_SC_EEEEEEEvNS4_8identityENS4_18SM100_TMA_2SM_LOADES1B_vS1C_EENS_8epilogue10collective18CollectiveEpilogueINS1F_23Sm100TmaWarpSpecializedILi4ELi2ELi32ELb1ELb0EEEJNS5_IJS17_SG_SF_EEENS5_IJNSS_IS17_SC_EENSS_INS5_IJNSA_ILi32EEESB_EEENS5_IJSC_SF_EEEEEEEESI_SJ_SI_SJ_NS1F_6fusion15FusionCallbacksIS1J_NS1R_17LinearCombinationISI_fSI_fLNS_15FloatRoundStyleE2EEES1K_S1Q_JEEENS4_5SM1004TMEM4LOAD26SM100_TMEM_LOAD_32dp32b32xENS4_13SM90_TMA_LOADENS11_INS12_ILi2ELi4ELi3EEES15_NSS_INS5_IJS16_S1M_EEENS5_IJS1M_SC_EEEEEEENS4_39AutoVectorizingCopyWithAssumedAlignmentILi128EEENS4_14SM90_TMA_STOREES26_S28_S28_EEEvvEEEEvNT_6ParamsE,"ax",@progbits
	.align	128
.text._ZN7cutlass13device_kernelINS_4gemm6kernel13GemmUniversalIN4cute5tupleIJiiiiEEENS1_10collective13CollectiveMmaINS1_35MainloopSm100TmaUmmaWarpSpecializedILi4ELi2ELi4ENS5_IJNS4_1CILi2EEESB_NSA_ILi1EEEEEEEENS5_IJNSA_ILi128EEENSA_ILi256EEESF_EEENS_10bfloat16_tENS5_IJlSC_lEEESI_SJ_NS4_8TiledMMAINS4_8MMA_AtomIJNS4_26SM100_MMA_F16BF16_2x1SM_SSISI_SI_fLi128ELi256ELNS4_4UMMA5MajorE0ELSO_0ELNSN_7ScaleInE0ELSP_0EEEEEENS4_6LayoutINS5_IJSC_SC_SC_EEENS5_IJNSA_ILi0EEESU_SU_EEEEENS5_IJNS4_10UnderscoreESX_SX_EEEEENS4_28SM100_TMA_2SM_LOAD_MULTICASTENS4_14ComposedLayoutINS4_7SwizzleILi3ELi4ELi3EEENS4_18smem_ptr_flag_bitsILi16EEENSS_INS5_IJNSA_ILi8EEENSA_ILi64EEEEEENS5_IJS17_SC_EEEEEEEvNS4_8identityENS4_18SM100_TMA_2SM_LOADES1B_vS1C_EENS_8epilogue10collective18CollectiveEpilogueINS1F_23Sm100TmaWarpSpecializedILi4ELi2ELi32ELb1ELb0EEEJNS5_IJS17_SG_SF_EEENS5_IJNSS_IS17_SC_EENSS_INS5_IJNSA_ILi32EEESB_EEENS5_IJSC_SF_EEEEEEEESI_SJ_SI_SJ_NS1F_6fusion15FusionCallbacksIS1J_NS1R_17LinearCombinationISI_fSI_fLNS_15FloatRoundStyleE2EEES1K_S1Q_JEEENS4_5SM1004TMEM4LOAD26SM100_TMEM_LOAD_32dp32b32xENS4_13SM90_TMA_LOADENS11_INS12_ILi2ELi4ELi3EEES15_NSS_INS5_IJS16_S1M_EEENS5_IJS1M_SC_EEEEEEENS4_39AutoVectorizingCopyWithAssumedAlignmentILi128EEENS4_14SM90_TMA_STOREES26_S28_S28_EEEvvEEEEvNT_6ParamsE:
        .type           _ZN7cutlass13device_kernelINS_4gemm6kernel13GemmUniversalIN4cute5tupleIJiiiiEEENS1_10collective13CollectiveMmaINS1_35MainloopSm100TmaUmmaWarpSpecializedILi4ELi2ELi4ENS5_IJNS4_1CILi2EEESB_NSA_ILi1EEEEEEEENS5_IJNSA_ILi128EEENSA_ILi256EEESF_EEENS_10bfloat16_tENS5_IJlSC_lEEESI_SJ_NS4_8TiledMMAINS4_8MMA_AtomIJNS4_26SM100_MMA_F16BF16_2x1SM_SSISI_SI_fLi128ELi256ELNS4_4UMMA5MajorE0ELSO_0ELNSN_7ScaleInE0ELSP_0EEEEEENS4_6LayoutINS5_IJSC_SC_SC_EEENS5_IJNSA_ILi0EEESU_SU_EEEEENS5_IJNS4_10UnderscoreESX_SX_EEEEENS4_28SM100_TMA_2SM_LOAD_MULTICASTENS4_14ComposedLayoutINS4_7SwizzleILi3ELi4ELi3EEENS4_18smem_ptr_flag_bitsILi16EEENSS_INS5_IJNSA_ILi8EEENSA_ILi64EEEEEENS5_IJS17_SC_EEEEEEEvNS4_8identityENS4_18SM100_TMA_2SM_LOADES1B_vS1C_EENS_8epilogue10collective18CollectiveEpilogueINS1F_23Sm100TmaWarpSpecializedILi4ELi2ELi32ELb1ELb0EEEJNS5_IJS17_SG_SF_EEENS5_IJNSS_IS17_SC_EENSS_INS5_IJNSA_ILi32EEESB_EEENS5_IJSC_SF_EEEEEEEESI_SJ_SI_SJ_NS1F_6fusion15FusionCallbacksIS1J_NS1R_17LinearCombinationISI_fSI_fLNS_15FloatRoundStyleE2EEES1K_S1Q_JEEENS4_5SM1004TMEM4LOAD26SM100_TMEM_LOAD_32dp32b32xENS4_13SM90_TMA_LOADENS11_INS12_ILi2ELi4ELi3EEES15_NSS_INS5_IJS16_S1M_EEENS5_IJS1M_SC_EEEEEEENS4_39AutoVectorizingCopyWithAssumedAlignmentILi128EEENS4_14SM90_TMA_STOREES26_S28_S28_EEEvvEEEEvNT_6ParamsE,@function
        .size           _ZN7cutlass13device_kernelINS_4gemm6kernel13GemmUniversalIN4cute5tupleIJiiiiEEENS1_10collective13CollectiveMmaINS1_35MainloopSm100TmaUmmaWarpSpecializedILi4ELi2ELi4ENS5_IJNS4_1CILi2EEESB_NSA_ILi1EEEEEEEENS5_IJNSA_ILi128EEENSA_ILi256EEESF_EEENS_10bfloat16_tENS5_IJlSC_lEEESI_SJ_NS4_8TiledMMAINS4_8MMA_AtomIJNS4_26SM100_MMA_F16BF16_2x1SM_SSISI_SI_fLi128ELi256ELNS4_4UMMA5MajorE0ELSO_0ELNSN_7ScaleInE0ELSP_0EEEEEENS4_6LayoutINS5_IJSC_SC_SC_EEENS5_IJNSA_ILi0EEESU_SU_EEEEENS5_IJNS4_10UnderscoreESX_SX_EEEEENS4_28SM100_TMA_2SM_LOAD_MULTICASTENS4_14ComposedLayoutINS4_7SwizzleILi3ELi4ELi3EEENS4_18smem_ptr_flag_bitsILi16EEENSS_INS5_IJNSA_ILi8EEENSA_ILi64EEEEEENS5_IJS17_SC_EEEEEEEvNS4_8identityENS4_18SM100_TMA_2SM_LOADES1B_vS1C_EENS_8epilogue10collective18CollectiveEpilogueINS1F_23Sm100TmaWarpSpecializedILi4ELi2ELi32ELb1ELb0EEEJNS5_IJS17_SG_SF_EEENS5_IJNSS_IS17_SC_EENSS_INS5_IJNSA_ILi32EEESB_EEENS5_IJSC_SF_EEEEEEEESI_SJ_SI_SJ_NS1F_6fusion15FusionCallbacksIS1J_NS1R_17LinearCombinationISI_fSI_fLNS_15FloatRoundStyleE2EEES1K_S1Q_JEEENS4_5SM1004TMEM4LOAD26SM100_TMEM_LOAD_32dp32b32xENS4_13SM90_TMA_LOADENS11_INS12_ILi2ELi4ELi3EEES15_NSS_INS5_IJS16_S1M_EEENS5_IJS1M_SC_EEEEEEENS4_39AutoVectorizingCopyWithAssumedAlignmentILi128EEENS4_14SM90_TMA_STOREES26_S28_S28_EEEvvEEEEvNT_6ParamsE,(.L_x_199 - _ZN7cutlass13device_kernelINS_4gemm6kernel13GemmUniversalIN4cute5tupleIJiiiiEEENS1_10collective13CollectiveMmaINS1_35MainloopSm100TmaUmmaWarpSpecializedILi4ELi2ELi4ENS5_IJNS4_1CILi2EEESB_NSA_ILi1EEEEEEEENS5_IJNSA_ILi128EEENSA_ILi256EEESF_EEENS_10bfloat16_tENS5_IJlSC_lEEESI_SJ_NS4_8TiledMMAINS4_8MMA_AtomIJNS4_26SM100_MMA_F16BF16_2x1SM_SSISI_SI_fLi128ELi256ELNS4_4UMMA5MajorE0ELSO_0ELNSN_7ScaleInE0ELSP_0EEEEEENS4_6LayoutINS5_IJSC_SC_SC_EEENS5_IJNSA_ILi0EEESU_SU_EEEEENS5_IJNS4_10UnderscoreESX_SX_EEEEENS4_28SM100_TMA_2SM_LOAD_MULTICASTENS4_14ComposedLayoutINS4_7SwizzleILi3ELi4ELi3EEENS4_18smem_ptr_flag_bitsILi16EEENSS_INS5_IJNSA_ILi8EEENSA_ILi64EEEEEENS5_IJS17_SC_EEEEEEEvNS4_8identityENS4_18SM100_TMA_2SM_LOADES1B_vS1C_EENS_8epilogue10collective18CollectiveEpilogueINS1F_23Sm100TmaWarpSpecializedILi4ELi2ELi32ELb1ELb0EEEJNS5_IJS17_SG_SF_EEENS5_IJNSS_IS17_SC_EENSS_INS5_IJNSA_ILi32EEESB_EEENS5_IJSC_SF_EEEEEEEESI_SJ_SI_SJ_NS1F_6fusion15FusionCallbacksIS1J_NS1R_17LinearCombinationISI_fSI_fLNS_15FloatRoundStyleE2EEES1K_S1Q_JEEENS4_5SM1004TMEM4LOAD26SM100_TMEM_LOAD_32dp32b32xENS4_13SM90_TMA_LOADENS11_INS12_ILi2ELi4ELi3EEES15_NSS_INS5_IJS16_S1M_EEENS5_IJS1M_SC_EEEEEEENS4_39AutoVectorizingCopyWithAssumedAlignmentILi128EEENS4_14SM90_TMA_STOREES26_S28_S28_EEEvvEEEEvNT_6ParamsE)
        .other          _ZN7cutlass13device_kernelINS_4gemm6kernel13GemmUniversalIN4cute5tupleIJiiiiEEENS1_10collective13CollectiveMmaINS1_35MainloopSm100TmaUmmaWarpSpecializedILi4ELi2ELi4ENS5_IJNS4_1CILi2EEESB_NSA_ILi1EEEEEEEENS5_IJNSA_ILi128EEENSA_ILi256EEESF_EEENS_10bfloat16_tENS5_IJlSC_lEEESI_SJ_NS4_8TiledMMAINS4_8MMA_AtomIJNS4_26SM100_MMA_F16BF16_2x1SM_SSISI_SI_fLi128ELi256ELNS4_4UMMA5MajorE0ELSO_0ELNSN_7ScaleInE0ELSP_0EEEEEENS4_6LayoutINS5_IJSC_SC_SC_EEENS5_IJNSA_ILi0EEESU_SU_EEEEENS5_IJNS4_10UnderscoreESX_SX_EEEEENS4_28SM100_TMA_2SM_LOAD_MULTICASTENS4_14ComposedLayoutINS4_7SwizzleILi3ELi4ELi3EEENS4_18smem_ptr_flag_bitsILi16EEENSS_INS5_IJNSA_ILi8EEENSA_ILi64EEEEEENS5_IJS17_SC_EEEEEEEvNS4_8identityENS4_18SM100_TMA_2SM_LOADES1B_vS1C_EENS_8epilogue10collective18CollectiveEpilogueINS1F_23Sm100TmaWarpSpecializedILi4ELi2ELi32ELb1ELb0EEEJNS5_IJS17_SG_SF_EEENS5_IJNSS_IS17_SC_EENSS_INS5_IJNSA_ILi32EEESB_EEENS5_IJSC_SF_EEEEEEEESI_SJ_SI_SJ_NS1F_6fusion15FusionCallbacksIS1J_NS1R_17LinearCombinationISI_fSI_fLNS_15FloatRoundStyleE2EEES1K_S1Q_JEEENS4_5SM1004TMEM4LOAD26SM100_TMEM_LOAD_32dp32b32xENS4_13SM90_TMA_LOADENS11_INS12_ILi2ELi4ELi3EEES15_NSS_INS5_IJS16_S1M_EEENS5_IJS1M_SC_EEEEEEENS4_39AutoVectorizingCopyWithAssumedAlignmentILi128EEENS4_14SM90_TMA_STOREES26_S28_S28_EEEvvEEEEvNT_6ParamsE,@"STO_CUDA_ENTRY STV_DEFAULT"
_ZN7cutlass13device_kernelINS_4gemm6kernel13GemmUniversalIN4cute5tupleIJiiiiEEENS1_10collective13CollectiveMmaINS1_35MainloopSm100TmaUmmaWarpSpecializedILi4ELi2ELi4ENS5_IJNS4_1CILi2EEESB_NSA_ILi1EEEEEEEENS5_IJNSA_ILi128EEENSA_ILi256EEESF_EEENS_10bfloat16_tENS5_IJlSC_lEEESI_SJ_NS4_8TiledMMAINS4_8MMA_AtomIJNS4_26SM100_MMA_F16BF16_2x1SM_SSISI_SI_fLi128ELi256ELNS4_4UMMA5MajorE0ELSO_0ELNSN_7ScaleInE0ELSP_0EEEEEENS4_6LayoutINS5_IJSC_SC_SC_EEENS5_IJNSA_ILi0EEESU_SU_EEEEENS5_IJNS4_10UnderscoreESX_SX_EEEEENS4_28SM100_TMA_2SM_LOAD_MULTICASTENS4_14ComposedLayoutINS4_7SwizzleILi3ELi4ELi3EEENS4_18smem_ptr_flag_bitsILi16EEENSS_INS5_IJNSA_ILi8EEENSA_ILi64EEEEEENS5_IJS17_SC_EEEEEEEvNS4_8identityENS4_18SM100_TMA_2SM_LOADES1B_vS1C_EENS_8epilogue10collective18CollectiveEpilogueINS1F_23Sm100TmaWarpSpecializedILi4ELi2ELi32ELb1ELb0EEEJNS5_IJS17_SG_SF_EEENS5_IJNSS_IS17_SC_EENSS_INS5_IJNSA_ILi32EEESB_EEENS5_IJSC_SF_EEEEEEEESI_SJ_SI_SJ_NS1F_6fusion15FusionCallbacksIS1J_NS1R_17LinearCombinationISI_fSI_fLNS_15FloatRoundStyleE2EEES1K_S1Q_JEEENS4_5SM1004TMEM4LOAD26SM100_TMEM_LOAD_32dp32b32xENS4_13SM90_TMA_LOADENS11_INS12_ILi2ELi4ELi3EEES15_NSS_INS5_IJS16_S1M_EEENS5_IJS1M_SC_EEEEEEENS4_39AutoVectorizingCopyWithAssumedAlignmentILi128EEENS4_14SM90_TMA_STOREES26_S28_S28_EEEvvEEEEvNT_6ParamsE:
[----:B------:R-:W1:Y:S01]  /*0000*/  LDC R1, c[0x0][0x37c] ;  /* 0x0000df00ff017b82 */ /* 0x000e620000000800 */
[----:B------:R-:W2:Y:S01]  /*0010*/  S2R R94, SR_TID.X ;  /* 0x00000000005e7919 */ /* 0x000ea20000002100 */
[----:B------:R-:W3:Y:S06]  /*0020*/  LDCU.64 UR8, c[0x0][0x890] ;  /* 0x00011200ff0877ac */ /* 0x000eec0008000a00 */
[----:B------:R-:W4:Y:S01]  /*0030*/  S2UR UR47, SR_CgaCtaId ;  /* 0x00000000002f79c3 */ /* 0x000f220000008800 */
[----:B------:R-:W-:Y:S02]  /*0040*/  PRMT R80, RZ, 0x7610, R80 ;  /* 0x00007610ff507816 */ /* 0x000fe40000000050 */
[----:B------:R-:W-:Y:S01]  /*0050*/  ELECT P1, URZ, PT ;  /* 0x0000000000ff782f */ /* 0x000fe20003820000 */
[----:B---3--:R-:W-:-:S04]  /*0060*/  UISETP.NE.U32.AND UP0, UPT, UR8, URZ, UPT ;  /* 0x000000ff0800728c */ /* 0x008fc8000bf05070 */
[----:B------:R-:W-:Y:S02]  /*0070*/  UISETP.NE.AND.EX UP0, UPT, UR9, URZ, UPT, UP0 ;  /* 0x000000ff0900728c */ /* 0x000fe4000bf05300 */
[----:B----4-:R-:W-:Y:S02]  /*0080*/  ULOP3.LUT UR68, UR47, 0x1, URZ, 0xc0, !UPT ;  /* 0x000000012f447892 */ /* 0x010fe4000f8ec0ff */
[----:B------:R-:W-:Y:S01]  /*0090*/  ULOP3.LUT UR69, UR47, 0x1, URZ, 0x3c, !UPT ;  /* 0x000000012f457892 */ /* 0x000fe2000f8e3cff */
[----:B--2---:R-:W-:-:S05]  /*00a0*/  SHF.R.U32.HI R81, RZ, 0x5, R94 ;  /* 0x00000005ff517819 */ /* 0x004fca000001165e */
[----:B------:R-:W2:Y:S02]  /*00b0*/  SHFL.IDX PT, R0, R81, RZ, 0x1f ;  /* 0x00001fff51007589 */ /* 0x000ea400000e0000 */
[----:B--2---:R-:W-:Y:S01]  /*00c0*/  R2UR UR18, R0 ;  /* 0x00000000001272ca */ /* 0x004fe200000e0000 */
[----:B-1----:R-:W-:-:S14]  /*00d0*/  BRA.U UP0, `(.L_x_0) ;  /* 0x0000000100307547 */ /* 0x002fdc000b800000 */
[----:B------:R-:W1:Y:S02]  /*00e0*/  LDCU.64 UR4, c[0x0][0x888] ;  /* 0x00011100ff0477ac */ /* 0x000e640008000a00 */
[----:B-1----:R-:W-:-:S04]  /*00f0*/  UISETP.NE.U32.AND UP0, UPT, UR4, URZ, UPT ;  /* 0x000000ff0400728c */ /* 0x002fc8000bf05070 */
[----:B------:R-:W-:-:S09]  /*0100*/  UISETP.NE.AND.EX UP0, UPT, UR5, URZ, UPT, UP0 ;  /* 0x000000ff0500728c */ /* 0x000fd2000bf05300 */
[----:B------:R-:W-:Y:S05]  /*0110*/  BRA.U !UP0, `(.L_x_1) ;  /* 0x0000000108147547 */ /* 0x000fea000b800000 */
[----:B------:R-:W1:Y:S01]  /*0120*/  LDC.64 R2, c[0x0][0x888] ;  /* 0x00022200ff027b82 */ /* 0x000e620000000a00 */
[----:B------:R-:W1:Y:S02]  /*0130*/  LDCU.64 UR4, c[0x0][0x358] ;  /* 0x00006b00ff0477ac */ /* 0x000e640008000a00 */
[----:B-1----:R1:W5:Y:S01]  /*0140*/  LDG.E R41, desc[UR4][R2.64] ;  /* 0x0000000402297981 */ /* 0x002362000c1e1900 */
[----:B------:R-:W-:Y:S01]  /*0150*/  HFMA2 R80, -RZ, RZ, 0, 5.9604644775390625e-08 ;  /* 0x00000001ff507431 */ /* 0x000fe200000001ff */
[----:B------:R-:W-:Y:S05]  /*0160*/  BRA `(.L_x_0) ;  /* 0x00000000000c7947 */ /* 0x000fea0003800000 */
.L_x_1:
[----:B------:R-:W1:Y:S01]  /*0170*/  LDCU UR4, c[0x0][0x880] ;  /* 0x00011000ff0477ac */ /* 0x000e620008000800 */
[----:B------:R-:W-:Y:S01]  /*0180*/  HFMA2 R80, -RZ, RZ, 0, 5.9604644775390625e-08 ;  /* 0x00000001ff507431 */ /* 0x000fe200000001ff */
[----:B-1----:R-:W-:-:S07]  /*0190*/  MOV R41, UR4 ;  /* 0x0000000400297c02 */ /* 0x002fce0008000f00 */
.L_x_0:
[----:B------:R-:W2:Y:S02]  /*01a0*/  LDCU.64 UR4, c[0x0][0x8b0] ;  /* 0x00011600ff0477ac */ /* 0x000ea40008000a00 */
[----:B--2---:R-:W-:-:S04]  /*01b0*/  UISETP.NE.U32.AND UP0, UPT, UR4, URZ, UPT ;  /* 0x000000ff0400728c */ /* 0x004fc8000bf05070 */
[----:B------:R-:W-:-:S09]  /*01c0*/  UISETP.NE.AND.EX UP0, UPT, UR5, URZ, UPT, UP0 ;  /* 0x000000ff0500728c */ /* 0x000fd2000bf05300 */
[----:B------:R-:W-:Y:S05]  /*01d0*/  BRA.U UP0, `(.L_x_2) ;  /* 0x0000000100287547 */ /* 0x000fea000b800000 */
[----:B------:R-:W2:Y:S02]  /*01e0*/  LDCU.64 UR4, c[0x0][0x8a8] ;  /* 0x00011500ff0477ac */ /* 0x000ea40008000a00 */
[----:B--2---:R-:W-:-:S04]  /*01f0*/  UISETP.NE.U32.AND UP0, UPT, UR4, URZ, UPT ;  /* 0x000000ff0400728c */ /* 0x004fc8000bf05070 */
[----:B------:R-:W-:-:S09]  /*0200*/  UISETP.NE.AND.EX UP0, UPT, UR5, URZ, UPT, UP0 ;  /* 0x000000ff0500728c */ /* 0x000fd2000bf05300 */
[----:B------:R-:W-:Y:S05]  /*0210*/  BRA.U !UP0, `(.L_x_3) ;  /* 0x0000000108107547 */ /* 0x000fea000b800000 */
[----:B------:R-:W2:Y:S01]  /*0220*/  LDC.64 R38, c[0x0][0x8a8] ;  /* 0x00022a00ff267b82 */ /* 0x000ea20000000a00 */
[----:B------:R-:W2:Y:S02]  /*0230*/  LDCU.64 UR4, c[0x0][0x358] ;  /* 0x00006b00ff0477ac */ /* 0x000ea40008000a00 */
[----:B--2---:R2:W5:Y:S01]  /*0240*/  LDG.E R38, desc[UR4][R38.64] ;  /* 0x0000000426267981 */ /* 0x004562000c1e1900 */
[----:B------:R-:W-:Y:S05]  /*0250*/  BRA `(.L_x_2) ;  /* 0x0000000000087947 */ /* 0x000fea0003800000 */
.L_x_3:
[----:B------:R-:W2:Y:S02]  /*0260*/  LDCU UR4, c[0x0][0x8a0] ;  /* 0x00011400ff0477ac */ /* 0x000ea40008000800 */
[----:B--2---:R-:W-:Y:S02]  /*0270*/  MOV R38, UR4 ;  /* 0x0000000400267c02 */ /* 0x004fe40008000f00 */
.L_x_2:
[----:B------:R-:W-:Y:S01]  /*0280*/  IMAD.U32 R0, RZ, RZ, UR18 ;  /* 0x00000012ff007e24 */ /* 0x000fe2000f8e00ff */
[----:B------:R-:W-:Y:S04]  /*0290*/  BSSY.RECONVERGENT B0, `(.L_x_4) ;  /* 0x000000c000007945 */ /* 0x000fe80003800200 */
[C---:B------:R-:W-:Y:S02]  /*02a0*/  ISETP.NE.OR P2, PT, R0.reuse, 0x1, !P1 ;  /* 0x000000010000780c */ /* 0x040fe40004f45670 */
[----:B------:R-:W-:-:S11]  /*02b0*/  ISETP.NE.OR P0, PT, R0, 0x3, !P1 ;  /* 0x000000030000780c */ /* 0x000fd60004f05670 */
[----:B------:R-:W-:Y:S05]  /*02c0*/  @P2 BRA `(.L_x_5) ;  /* 0x0000000000202947 */ /* 0x000fea0003800000 */
[----:B------:R-:W3:Y:S02]  /*02d0*/  LDCU.64 UR4, c[0x0][0x348] ;  /* 0x00006900ff0477ac */ /* 0x000ee40008000a00 */
[----:B---3--:R-:W-:Y:S02]  /*02e0*/  UIADD3 UR6, UP1, UPT, UR4, 0x80, URZ ;  /* 0x0000008004067890 */ /* 0x008fe4000ff3e0ff */
[----:B------:R-:W-:Y:S02]  /*02f0*/  UIADD3 UR4, UP0, UPT, UR4, 0x180, URZ ;  /* 0x0000018004047890 */ /* 0x000fe4000ff1e0ff */
[----:B------:R-:W-:Y:S02]  /*0300*/  UIADD3.X UR7, UPT, UPT, URZ, UR5, URZ, UP1, !UPT ;  /* 0x00000005ff077290 */ /* 0x000fe40008ffe4ff */
[----:B------:R-:W-:-:S07]  /*0310*/  UIADD3.X UR5, UPT, UPT, URZ, UR5, URZ, UP0, !UPT ;  /* 0x00000005ff057290 */ /* 0x000fce00087fe4ff */
[----:B------:R3:W-:Y:S02]  /*0320*/  UTMACCTL.PF [UR6] ;  /* 0x00000000060079b9 */ /* 0x0007e40008040000 */
[----:B------:R3:W-:Y:S02]  /*0330*/  UTMACCTL.PF [UR4] ;  /* 0x00000000040079b9 */ /* 0x0007e40008040000 */
[----:B---3--:R-:W-:Y:S01]  /*0340*/  NOP ;  /* 0x0000000000007918 */ /* 0x008fe20000000000 */
.L_x_5:
[----:B------:R-:W-:Y:S05]  /*0350*/  BSYNC.RECONVERGENT B0 ;  /* 0x0000000000007941 */ /* 0x000fea0003800200 */
.L_x_4:
[----:B------:R-:W-:Y:S04]  /*0360*/  BSSY.RECONVERGENT B0, `(.L_x_6) ;  /* 0x000000a000007945 */ /* 0x000fe80003800200 */
        /* <DEDUP_REMOVED lines=9> */
.L_x_7:
[----:B------:R-:W-:Y:S05]  /*0400*/  BSYNC.RECONVERGENT B0 ;  /* 0x0000000000007941 */ /* 0x000fea0003800200 */
.L_x_6:
[----:B------:R-:W3:Y:S01]  /*0410*/  LDCU.64 UR4, c[0x0][0x888] ;  /* 0x00011100ff0477ac */ /* 0x000ee20008000a00 */
[----:B------:R-:W-:Y:S02]  /*0420*/  UISETP.EQ.U32.AND UP1, UPT, UR8, URZ, UPT ;  /* 0x000000ff0800728c */ /* 0x000fe4000bf22070 */
[----:B------:R-:W-:Y:S02]  /*0430*/  UPLOP3.LUT UP3, UPT, UPT, UPT, UPT, 0x80, 0x8 ;  /* 0x000000000008789c */ /* 0x000fe40003f6f070 */
[----:B---3--:R-:W-:-:S04]  /*0440*/  UISETP.NE.U32.AND UP0, UPT, UR4, URZ, UPT ;  /* 0x000000ff0400728c */ /* 0x008fc8000bf05070 */
[----:B------:R-:W-:-:S04]  /*0450*/  UISETP.NE.AND.EX UP0, UPT, UR5, URZ, UPT, UP0 ;  /* 0x000000ff0500728c */ /* 0x000fc8000bf05300 */
[----:B------:R-:W-:-:S04]  /*0460*/  UISETP.EQ.OR.EX UP2, UPT, UR9, URZ, !UP0, UP1 ;  /* 0x000000ff0900728c */ /* 0x000fc8000c742710 */
[----:B------:R-:W-:-:S06]  /*0470*/  UP2UR UR4, UPR, URZ, 0x4 ;  /* 0x00000004ff047883 */ /* 0x000fcc0008000000 */
[----:B------:R-:W-:Y:S01]  /*0480*/  MOV R83, UR4 ;  /* 0x0000000400537c02 */ /* 0x000fe20008000f00 */
[----:B------:R-:W-:Y:S06]  /*0490*/  BRA.U !UP2, `(.L_x_8) ;  /* 0x000000010a207547 */ /* 0x000fec000b800000 */
[----:B------:R-:W-:Y:S01]  /*04a0*/  UISETP.NE.U32.AND UP1, UPT, UR8, URZ, UPT ;  /* 0x000000ff0800728c */ /* 0x000fe2000bf25070 */
[----:B-----5:R-:W-:Y:S01]  /*04b0*/  FSETP.NEU.AND P0, PT, R41, RZ, PT ;  /* 0x000000ff2900720b */ /* 0x020fe20003f0d000 */
[----:B------:R-:W-:Y:S02]  /*04c0*/  USEL UR4, URZ, 0xffffffff, UP0 ;  /* 0xffffffffff047887 */ /* 0x000fe40008000000 */
[----:B------:R-:W-:-:S10]  /*04d0*/  UISETP.NE.AND.EX UP1, UPT, UR9, URZ, UPT, UP1 ;  /* 0x000000ff0900728c */ /* 0x000fd4000bf25310 */
[----:B------:R-:W-:Y:S01]  /*04e0*/  VOTEU.ANY UP0, P0 ;  /* 0x0000000000ff7886 */ /* 0x000fe20000000100 */
[----:B------:R-:W-:-:S04]  /*04f0*/  @!UP1 USEL UR4, URZ, 0xffffffff, UP0 ;  /* 0xffffffffff049887 */ /* 0x000fc80008000000 */
[----:B------:R-:W-:-:S04]  /*0500*/  ULOP3.LUT UR4, UR4, 0x1, URZ, 0xc0, !UPT ;  /* 0x0000000104047892 */ /* 0x000fc8000f8ec0ff */
[----:B------:R-:W-:-:S11]  /*0510*/  UISETP.NE.U32.AND UP3, UPT, UR4, 0x1, UPT ;  /* 0x000000010400788c */ /* 0x000fd6000bf65070 */
.L_x_8:
[----:B------:R-:W3:Y:S01]  /*0520*/  SHFL.IDX PT, R0, R81, RZ, 0x1f ;  /* 0x00001fff51007589 */ /* 0x000ee200000e0000 */
[----:B------:R-:W-:-:S04]  /*0530*/  UISETP.NE.AND UP0, UPT, UR18, 0x2, UPT ;  /* 0x000000021200788c */ /* 0x000fc8000bf05270 */
[----:B------:R-:W-:Y:S02]  /*0540*/  UISETP.EQ.AND UP1, UPT, UR68, URZ, !UP0 ;  /* 0x000000ff4400728c */ /* 0x000fe4000c722270 */
[----:B------:R-:W-:-:S04]  /*0550*/  USEL UR52, URZ, 0x1, UP0 ;  /* 0x00000001ff347887 */ /* 0x000fc80008000000 */
[----:B------:R-:W-:Y:S02]  /*0560*/  PLOP3.LUT P3, PT, P1, PT, UP1, 0x80, 0x8 ;  /* 0x000000000008781c */ /* 0x000fe40000f6f018 */
[----:B---3--:R-:W-:-:S13]  /*0570*/  ISETP.NE.AND P0, PT, R0, RZ, PT ;  /* 0x000000ff0000720c */ /* 0x008fda0003f05270 */
[----:B------:R-:W-:Y:S05]  /*0580*/  @P0 BRA `(.L_x_9) ;  /* 0x0000000000540947 */ /* 0x000fea0003800000 */
[----:B------:R-:W-:Y:S01]  /*0590*/  UMOV UR4, 0x400 ;  /* 0x0000040000047882 */ /* 0x000fe20000000000 */
[----:B------:R-:W-:Y:S01]  /*05a0*/  UMOV UR8, 0x1 ;  /* 0x0000000100087882 */ /* 0x000fe20000000000 */
[----:B------:R-:W-:Y:S01]  /*05b0*/  UMOV UR6, 0x2 ;  /* 0x0000000200067882 */ /* 0x000fe20000000000 */
[----:B------:R-:W-:Y:S02]  /*05c0*/  ULEA UR4, UR47, UR4, 0x18 ;  /* 0x000000042f047291 */ /* 0x000fe4000f8ec0ff */
[----:B------:R-:W-:-:S04]  /*05d0*/  UIADD3 UR8, UPT, UPT, -UR8, 0x100000, URZ ;  /* 0x0010000008087890 */ /* 0x000fc8000fffe1ff */
[----:B------:R-:W-:Y:S02]  /*05e0*/  USHF.L.U32 UR9, UR8, 0xb, URZ ;  /* 0x0000000b08097899 */ /* 0x000fe400080006ff */
[----:B------:R-:W-:Y:S02]  /*05f0*/  USHF.L.U32 UR8, UR8, 0x1, URZ ;  /* 0x0000000108087899 */ /* 0x000fe400080006ff */
[----:B------:R-:W-:-:S04]  /*0600*/  UIADD3 UR6, UPT, UPT, -UR6, 0x100000, URZ ;  /* 0x0010000006067890 */ /* 0x000fc8000fffe1ff */
[----:B------:R-:W-:Y:S02]  /*0610*/  USHF.L.U32 UR7, UR6, 0xb, URZ ;  /* 0x0000000b06077899 */ /* 0x000fe400080006ff */
[----:B------:R-:W-:Y:S01]  /*0620*/  USHF.L.U32 UR6, UR6, 0x1, URZ ;  /* 0x0000000106067899 */ /* 0x000fe200080006ff */
[----:B------:R-:W-:Y:S01]  /*0630*/  ELECT P0, URZ, PT ;  /* 0x0000000000ff782f */ /* 0x000fe20003800000 */
[----:B------:R-:W3:Y:S02]  /*0640*/  FENCE.VIEW.ASYNC.S ;  /* 0x00000000000073c6 */ /* 0x000ee40000000000 */
[----:B---3--:R3:W4:Y:S08]  /*0650*/  SYNCS.EXCH.64 URZ, [UR4], UR8 ;  /* 0x0000000804ff75b2 */ /* 0x0087300008000100 */
[----:B------:R3:W1:Y:S01]  /*0660*/  SYNCS.EXCH.64 URZ, [UR4+0x20], UR6 ;  /* 0x0000200604ff75b2 */ /* 0x0006620008000100 */
[----:B------:R3:W1:Y:S01]  /*0670*/  SYNCS.EXCH.64 URZ, [UR4+0x8], UR8 ;  /* 0x0000080804ff75b2 */ /* 0x0006620008000100 */
[----:B------:R3:W1:Y:S01]  /*0680*/  SYNCS.EXCH.64 URZ, [UR4+0x28], UR6 ;  /* 0x0000280604ff75b2 */ /* 0x0006620008000100 */
[----:B------:R3:W1:Y:S01]  /*0690*/  SYNCS.EXCH.64 URZ, [UR4+0x10], UR8 ;  /* 0x0000100804ff75b2 */ /* 0x0006620008000100 */
[----:B------:R3:W1:Y:S01]  /*06a0*/  SYNCS.EXCH.64 URZ, [UR4+0x30], UR6 ;  /* 0x0000300604ff75b2 */ /* 0x0006620008000100 */
[----:B------:R3:W1:Y:S01]  /*06b0*/  SYNCS.EXCH.64 URZ, [UR4+0x18], UR8 ;  /* 0x0000180804ff75b2 */ /* 0x0006620008000100 */
[----:B------:R3:W1:Y:S01]  /*06c0*/  SYNCS.EXCH.64 URZ, [UR4+0x38], UR6 ;  /* 0x0000380604ff75b2 */ /* 0x0006620008000100 */
[----:B------:R-:W-:Y:S01]  /*06d0*/  NOP ;  /* 0x0000000000007918 */ /* 0x000fe20000000000 */
.L_x_9:
[----:B------:R-:W2:Y:S01]  /*06e0*/  SHFL.IDX PT, R0, R81, RZ, 0x1f ;  /* 0x00001fff51007589 */ /* 0x000ea200000e0000 */
[----:B------:R-:W-:Y:S01]  /*06f0*/  NOP ;  /* 0x0000000000007918 */ /* 0x000fe20000000000 */
[----:B--2---:R-:W-:-:S13]  /*0700*/  ISETP.NE.AND P0, PT, R0, 0x1, PT ;  /* 0x000000010000780c */ /* 0x004fda0003f05270 */
[----:B------:R-:W-:Y:S05]  /*0710*/  @P0 BRA `(.L_x_10) ;  /* 0x0000000000540947 */ /* 0x000fea0003800000 */
[----:B---3--:R-:W-:Y:S01]  /*0720*/  UMOV UR4, 0x400 ;  /* 0x0000040000047882 */ /* 0x008fe20000000000 */
        /* <DEDUP_REMOVED lines=10> */
[----:B------:R-:W2:Y:S02]  /*07d0*/  FENCE.VIEW.ASYNC.S ;  /* 0x00000000000073c6 */ /* 0x000ea40000000000 */
[----:B--2---:R2:W3:Y:S08]  /*07e0*/  SYNCS.EXCH.64 URZ, [UR4+0x40], UR8 ;  /* 0x0000400804ff75b2 */ /* 0x0044f00008000100 */
        /* <DEDUP_REMOVED lines=8> */
.L_x_10:
[----:B------:R-:W4:Y:S01]  /*0870*/  SHFL.IDX PT, R0, R81, RZ, 0x1f ;  /* 0x00001fff51007589 */ /* 0x000f2200000e0000 */
[----:B------:R-:W-:Y:S01]  /*0880*/  NOP ;  /* 0x0000000000007918 */ /* 0x000fe20000000000 */
[----:B----4-:R-:W-:-:S13]  /*0890*/  ISETP.NE.AND P0, PT, R0, 0x3, PT ;  /* 0x000000030000780c */ /* 0x010fda0003f05270 */
[----:B------:R-:W-:Y:S05]  /*08a0*/  @P0 BRA `(.L_x_11) ;  /* 0x00000000002c0947 */ /* 0x000fea0003800000 */
[----:B--23--:R-:W-:Y:S01]  /*08b0*/  UMOV UR6, 0x400 ;  /* 0x0000040000067882 */ /* 0x00cfe20000000000 */
[----:B------:R-:W-:Y:S01]  /*08c0*/  UMOV UR4, 0x20 ;  /* 0x0000002000047882 */ /* 0x000fe20000000000 */
[----:B------:R-:W-:Y:S02]  /*08d0*/  ULEA UR6, UR47, UR6, 0x18 ;  /* 0x000000062f067291 */ /* 0x000fe4000f8ec0ff */
[----:B------:R-:W-:-:S04]  /*08e0*/  UIADD3 UR4, UPT, UPT, -UR4, 0x100000, URZ ;  /* 0x0010000004047890 */ /* 0x000fc8000fffe1ff */
[----:B------:R-:W-:Y:S02]  /*08f0*/  USHF.L.U32 UR5, UR4, 0xb, URZ ;  /* 0x0000000b04057899 */ /* 0x000fe400080006ff */
[----:B------:R-:W-:Y:S01]  /*0900*/  USHF.L.U32 UR4, UR4, 0x1, URZ ;  /* 0x0000000104047899 */ /* 0x000fe200080006ff */
[----:B------:R-:W-:Y:S01]  /*0910*/  ELECT P0, URZ, PT ;  /* 0x0000000000ff782f */ /* 0x000fe20003800000 */
[----:B------:R-:W2:Y:S10]  /*0920*/  FENCE.VIEW.ASYNC.S ;  /* 0x00000000000073c6 */ /* 0x000eb40000000000 */
[----:B--2---:R4:W2:Y:S01]  /*0930*/  SYNCS.EXCH.64 URZ, [UR6+0x80], UR4 ;  /* 0x0000800406ff75b2 */ /* 0x0048a20008000100 */
[----:B------:R4:W3:Y:S02]  /*0940*/  SYNCS.EXCH.64 URZ, [UR6+0x88], UR4 ;  /* 0x0000880406ff75b2 */ /* 0x0008e40008000100 */
[----:B----4-:R-:W-:Y:S01]  /*0950*/  NOP ;  /* 0x0000000000007918 */ /* 0x010fe20000000000 */
.L_x_11:
[----:B------:R-:W4:Y:S01]  /*0960*/  SHFL.IDX PT, R0, R81, RZ, 0x1f ;  /* 0x00001fff51007589 */ /* 0x000f2200000e0000 */
[----:B------:R-:W-:Y:S01]  /*0970*/  NOP ;  /* 0x0000000000007918 */ /* 0x000fe20000000000 */
[----:B----4-:R-:W-:-:S13]  /*0980*/  ISETP.NE.AND P0, PT, R0, 0x4, PT ;  /* 0x000000040000780c */ /* 0x010fda0003f05270 */
[----:B------:R-:W-:Y:S05]  /*0990*/  @P0 BRA `(.L_x_12) ;  /* 0x0000000000480947 */ /* 0x000fea0003800000 */
[----:B--23--:R-:W-:Y:S01]  /*09a0*/  UMOV UR4, 0x3a0 ;  /* 0x000003a000047882 */ /* 0x00cfe20000000000 */
[----:B------:R-:W-:Y:S01]  /*09b0*/  UMOV UR6, 0x400 ;  /* 0x0000040000067882 */ /* 0x000fe20000000000 */
[----:B------:R-:W-:Y:S01]  /*09c0*/  USEL UR4, UR4, 0x320, UP3 ;  /* 0x0000032004047887 */ /* 0x000fe20009800000 */
        /* <DEDUP_REMOVED lines=10> */
[----:B--2---:R4:W2:Y:S08]  /*0a70*/  SYNCS.EXCH.64 URZ, [UR6+0x90], UR8 ;  /* 0x0000900806ff75b2 */ /* 0x0048b00008000100 */
[----:B------:R4:W3:Y:S01]  /*0a80*/  SYNCS.EXCH.64 URZ, [UR6+0xa0], UR4 ;  /* 0x0000a00406ff75b2 */ /* 0x0008e20008000100 */
[----:B------:R4:W1:Y:S01]  /*0a90*/  SYNCS.EXCH.64 URZ, [UR6+0x98], UR8 ;  /* 0x0000980806ff75b2 */ /* 0x0008620008000100 */
[----:B------:R4:W1:Y:S02]  /*0aa0*/  SYNCS.EXCH.64 URZ, [UR6+0xa8], UR4 ;  /* 0x0000a80406ff75b2 */ /* 0x0008640008000100 */
[----:B----4-:R-:W-:Y:S01]  /*0ab0*/  NOP ;  /* 0x0000000000007918 */ /* 0x010fe20000000000 */
.L_x_12:
[----:B------:R-:W4:Y:S01]  /*0ac0*/  SHFL.IDX PT, R0, R81, RZ, 0x1f ;  /* 0x00001fff51007589 */ /* 0x000f2200000e0000 */
[----:B------:R-:W-:Y:S01]  /*0ad0*/  NOP ;  /* 0x0000000000007918 */ /* 0x000fe20000000000 */
[----:B----4-:R-:W-:-:S13]  /*0ae0*/  ISETP.NE.AND P0, PT, R0, 0x5, PT ;  /* 0x000000050000780c */ /* 0x010fda0003f05270 */
[----:B------:R-:W-:Y:S05]  /*0af0*/  @P0 BRA `(.L_x_13) ;  /* 0x0000000000540947 */ /* 0x000fea0003800000 */
[----:B--23--:R-:W-:Y:S01]  /*0b00*/  UMOV UR4, 0x400 ;  /* 0x0000040000047882 */ /* 0x00cfe20000000000 */
        /* <DEDUP_REMOVED lines=14> */
[----:B------:R4:W1:Y:S01]  /*0bf0*/  SYNCS.EXCH.64 URZ, [UR4+0xd8], UR8 ;  /* 0x0000d80804ff75b2 */ /* 0x0008620008000100 */
[----:B------:R4:W1:Y:S01]  /*0c00*/  SYNCS.EXCH.64 URZ, [UR4+0xc0], UR6 ;  /* 0x0000c00604ff75b2 */ /* 0x0008620008000100 */
[----:B------:R4:W1:Y:S01]  /*0c10*/  SYNCS.EXCH.64 URZ, [UR4+0xe0], UR8 ;  /* 0x0000e00804ff75b2 */ /* 0x0008620008000100 */
[----:B------:R4:W1:Y:S01]  /*0c20*/  SYNCS.EXCH.64 URZ, [UR4+0xc8], UR6 ;  /* 0x0000c80604ff75b2 */ /* 0x0008620008000100 */
[----:B------:R4:W1:Y:S02]  /*0c30*/  SYNCS.EXCH.64 URZ, [UR4+0xe8], UR8 ;  /* 0x0000e80804ff75b2 */ /* 0x0008640008000100 */
[----:B----4-:R-:W-:Y:S01]  /*0c40*/  NOP ;  /* 0x0000000000007918 */ /* 0x010fe20000000000 */
.L_x_13:
[----:B------:R-:W4:Y:S01]  /*0c50*/  SHFL.IDX PT, R0, R81, RZ, 0x1f ;  /* 0x00001fff51007589 */ /* 0x000f2200000e0000 */
[----:B------:R-:W-:Y:S01]  /*0c60*/  ISETP.NE.OR P1, PT, RZ, UR18, !P1 ;  /* 0x00000012ff007c0c */ /* 0x000fe2000cf25670 */
        /* <DEDUP_REMOVED lines=12> */
[----:B------:R4:W3:Y:S01]  /*0d30*/  SYNCS.EXCH.64 URZ, [UR4+0x100], UR6 ;  /* 0x0001000604ff75b2 */ /* 0x0008e20008000100 */
[----:B------:R4:W1:Y:S01]  /*0d40*/  SYNCS.EXCH.64 URZ, [UR4+0xf8], UR6 ;  /* 0x0000f80604ff75b2 */ /* 0x0008620008000100 */
[----:B------:R4:W1:Y:S02]  /*0d50*/  SYNCS.EXCH.64 URZ, [UR4+0x108], UR6 ;  /* 0x0001080604ff75b2 */ /* 0x0008640008000100 */
[----:B----4-:R-:W-:Y:S01]  /*0d60*/  NOP ;  /* 0x0000000000007918 */ /* 0x010fe20000000000 */
.L_x_14:
[----:B------:R-:W-:Y:S01]  /*0d70*/  VOTEU.ALL UP0, P1 ;  /* 0x0000000000ff7886 */ /* 0x000fe20000800000 */
[----:B--23--:R-:W-:Y:S01]  /*0d80*/  UMOV UR4, 0x20 ;  /* 0x0000002000047882 */ /* 0x00cfe20000000000 */
[----:B------:R-:W2:Y:S01]  /*0d90*/  LDCU UR7, c[0x0][0x36c] ;  /* 0x00006d80ff0777ac */ /* 0x000ea20008000800 */
[----:B------:R-:W-:Y:S01]  /*0da0*/  NOP ;  /* 0x0000000000007918 */ /* 0x000fe20000000000 */
[----:B------:R-:W-:Y:S01]  /*0db0*/  LOP3.LUT R0, R94, 0x1f, RZ, 0xc0, !PT ;  /* 0x0000001f5e007812 */ /* 0x000fe200078ec0ff */
[----:B------:R-:W-:Y:S01]  /*0dc0*/  @!UP0 UMOV UR6, 0x400 ;  /* 0x0000040000068882 */ /* 0x000fe20000000000 */
[----:B------:R-:W-:-:S04]  /*0dd0*/  @!UP0 UIADD3 UR4, UPT, UPT, -UR4, 0x100000, URZ ;  /* 0x0010000004048890 */ /* 0x000fc8000fffe1ff */
[----:B------:R-:W-:Y:S02]  /*0de0*/  @!UP0 USHF.L.U32 UR5, UR4, 0xb, URZ ;  /* 0x0000000b04058899 */ /* 0x000fe400080006ff */
[----:B------:R-:W-:Y:S02]  /*0df0*/  @!UP0 USHF.L.U32 UR4, UR4, 0x1, URZ ;  /* 0x0000000104048899 */ /* 0x000fe400080006ff */
[----:B------:R-:W-:Y:S01]  /*0e00*/  @!UP0 ULEA UR6, UR47, UR6, 0x18 ;  /* 0x000000062f068291 */ /* 0x000fe2000f8ec0ff */
[----:B------:R-:W-:Y:S01]  /*0e10*/  VOTEU.ALL UP0, P1 ;  /* 0x0000000000ff7886 */ /* 0x000fe20000800000 */
[----:B------:R-:W-:Y:S02]  /*0e20*/  UISETP.NE.AND UP4, UPT, UR18, URZ, UPT ;  /* 0x000000ff1200728c */ /* 0x000fe4000bf85270 */
[----:B--2---:R-:W-:Y:S01]  /*0e30*/  UISETP.EQ.U32.AND UP5, UPT, UR7, 0x1, UPT ;  /* 0x000000010700788c */ /* 0x004fe2000bfa2070 */
[----:B------:R-:W2:Y:S07]  /*0e40*/  FENCE.VIEW.ASYNC.S ;  /* 0x00000000000073c6 */ /* 0x000eae0000000000 */
[----:B--2---:R2:W3:Y:S01]  /*0e50*/  @!UP0 SYNCS.EXCH.64 URZ, [UR6+0x110], UR4 ;  /* 0x0001100406ff85b2 */ /* 0x0044e20008000100 */
[----:B------:R-:W-:Y:S05]  /*0e60*/  BRA.U !UP5, `(.L_x_15) ;  /* 0x000000010d087547 */ /* 0x000fea000b800000 */
[----:B-1-3--:R-:W-:Y:S01]  /*0e70*/  UCGABAR_ARV ;  /* 0x00000000000079c7 */ /* 0x00afe20008000000 */
[----:B------:R-:W-:Y:S05]  /*0e80*/  BRA `(.L_x_16) ;  /* 0x0000000000047947 */ /* 0x000fea0003800000 */
.L_x_15:
[----:B-1-3--:R-:W-:Y:S01]  /*0e90*/  NOP ;  /* 0x0000000000007918 */ /* 0x00afe20000000000 */
.L_x_16:
[----:B------:R-:W1:Y:S01]  /*0ea0*/  S2UR UR25, SR_CTAID.X ;  /* 0x00000000001979c3 */ /* 0x000e620000002500 */
[----:B------:R-:W-:-:S05]  /*0eb0*/  CS2R.32 R82, SR_CgaSize ;  /* 0x0000000000527805 */ /* 0x000fca0000008a00 */
[----:B------:R-:W-:-:S05]  /*0ec0*/  IMAD R82, R82, -0xa0, RZ ;  /* 0xffffff6052527824 */ /* 0x000fca00078e02ff */
[----:B--2---:R-:W-:-:S14]  /*0ed0*/  R2UR UR5, R82 ;  /* 0x00000000520572ca */ /* 0x004fdc00000e0000 */
[----:B------:R-:W2:Y:S01]  /*0ee0*/  LDCU UR5, c[0x0][UR5+0x2b0] ;  /* 0x00005600050577ac */ /* 0x000ea20008000800 */
[----:B------:R-:W-:-:S05]  /*0ef0*/  CS2R.32 R82, SR_CgaSize ;  /* 0x0000000000527805 */ /* 0x000fca0000008a00 */
[----:B------:R-:W-:-:S05]  /*0f00*/  IMAD R82, R82, -0xa0, RZ ;  /* 0xffffff6052527824 */ /* 0x000fca00078e02ff */
[----:B------:R-:W-:-:S14]  /*0f10*/  R2UR UR4, R82 ;  /* 0x00000000520472ca */ /* 0x000fdc00000e0000 */
[----:B------:R-:W3:Y:S01]  /*0f20*/  LDCU UR4, c[0x0][UR4+0x2b4] ;  /* 0x00005680040477ac */ /* 0x000ee20008000800 */
[----:B------:R-:W4:Y:S01]  /*0f30*/  S2UR UR7, SR_CTAID.Y ;  /* 0x00000000000779c3 */ /* 0x000f220000002600 */
[----:B------:R-:W-:-:S05]  /*0f40*/  CS2R.32 R82, SR_CgaSize ;  /* 0x0000000000527805 */ /* 0x000fca0000008a00 */
[----:B------:R-:W-:-:S05]  /*0f50*/  IMAD R82, R82, -0xa0, RZ ;  /* 0xffffff6052527824 */ /* 0x000fca00078e02ff */
[----:B------:R-:W-:-:S14]  /*0f60*/  R2UR UR8, R82 ;  /* 0x00000000520872ca */ /* 0x000fdc00000e0000 */
[----:B------:R-:W3:Y:S01]  /*0f70*/  LDCU UR8, c[0x0][UR8+0x2a0] ;  /* 0x00005400080877ac */ /* 0x000ee20008000800 */
[----:B------:R-:W-:Y:S01]  /*0f80*/  UISETP.GT.U32.AND UP0, UPT, UR68, 0xffff, UPT ;  /* 0x0000ffff4400788c */ /* 0x000fe2000bf04070 */
[----:B------:R-:W3:Y:S01]  /*0f90*/  LDCU UR19, c[0x0][0xb24] ;  /* 0x00016480ff1377ac */ /* 0x000ee20008000800 */
[----:B------:R-:W1:Y:S01]  /*0fa0*/  S2UR UR36, SR_CTAID.Z ;  /* 0x00000000002479c3 */ /* 0x000e620000002700 */
[----:B------:R-:W-:-:S05]  /*0fb0*/  CS2R.32 R82, SR_CgaSize ;  /* 0x0000000000527805 */ /* 0x000fca0000008a00 */
[----:B------:R-:W-:-:S05]  /*0fc0*/  IMAD R82, R82, -0xa0, RZ ;  /* 0xffffff6052527824 */ /* 0x000fca00078e02ff */
[----:B------:R-:W-:-:S14]  /*0fd0*/  R2UR UR63, R82 ;  /* 0x00000000523f72ca */ /* 0x000fdc00000e0000 */
[----:B------:R-:W3:Y:S01]  /*0fe0*/  LDCU UR63, c[0x0][UR63+0x2a4] ;  /* 0x000054803f3f77ac */ /* 0x000ee20008000800 */
[----:B------:R-:W-:Y:S01]  /*0ff0*/  USHF.L.U32 UR30, UR47, 0xa, URZ ;  /* 0x0000000a2f1e7899 */ /* 0x000fe200080006ff */
[----:B-1----:R-:W-:Y:S01]  /*1000*/  I2FP.F32.U32 R3, UR25 ;  /* 0x0000001900037c45 */ /* 0x002fe20008201000 */
[----:B------:R-:W-:Y:S01]  /*1010*/  UMOV UR28, 0x5 ;  /* 0x00000005001c7882 */ /* 0x000fe20000000000 */
[----:B------:R-:W1:Y:S03]  /*1020*/  LDCU UR45, c[0x0][0xb24] ;  /* 0x00016480ff2d77ac */ /* 0x000e660008000800 */
[----:B--2---:R-:W-:Y:S01]  /*1030*/  FMUL R3, R3, UR5 ;  /* 0x0000000503037c20 */ /* 0x004fe20008400000 */
[----:B------:R-:W-:Y:S01]  /*1040*/  USEL UR5, UR68, 0xffff, !UP0 ;  /* 0x0000ffff44057887 */ /* 0x000fe2000c000000 */
[----:B----4-:R-:W-:Y:S01]  /*1050*/  I2FP.F32.U32 R2, UR7 ;  /* 0x0000000700027c45 */ /* 0x010fe20008201000 */
[----:B------:R-:W2:Y:S03]  /*1060*/  LDCU UR27, c[0x0][0xb30] ;  /* 0x00016600ff1b77ac */ /* 0x000ea60008000800 */
[----:B------:R-:W4:Y:S01]  /*1070*/  F2I.U32.TRUNC.NTZ R3, R3 ;  /* 0x0000000300037305 */ /* 0x000f22000020f000 */
[----:B---3--:R-:W-:Y:S01]  /*1080*/  FMUL R2, R2, UR4 ;  /* 0x0000000402027c20 */ /* 0x008fe20008400000 */
[----:B------:R-:W-:-:S02]  /*1090*/  ULOP3.LUT UR29, UR5, 0xffff, URZ, 0xc0, !UPT ;  /* 0x0000ffff051d7892 */ /* 0x000fc4000f8ec0ff */
[----:B------:R-:W-:Y:S01]  /*10a0*/  UISETP.GE.AND UP2, UPT, UR19, 0x1, UPT ;  /* 0x000000011300788c */ /* 0x000fe2000bf46270 */
[----:B------:R-:W-:-:S03]  /*10b0*/  UMOV UR24, UR7 ;  /* 0x0000000700187c82 */ /* 0x000fc60008000000 */
[----:B------:R-:W3:Y:S01]  /*10c0*/  F2I.U32.TRUNC.NTZ R2, R2 ;  /* 0x0000000200027305 */ /* 0x000ee2000020f000 */
[----:B------:R-:W-:Y:S01]  /*10d0*/  UMOV UR20, UR25 ;  /* 0x0000001900147c82 */ /* 0x000fe20008000000 */
[----:B----4-:R-:W-:Y:S02]  /*10e0*/  R2UR UR4, R3 ;  /* 0x00000000030472ca */ /* 0x010fe400000e0000 */
[----:B------:R-:W-:Y:S02]  /*10f0*/  PRMT R3, RZ, 0x7610, R3 ;  /* 0x00007610ff037816 */ /* 0x000fe40000000003 */
[----:B---3--:R-:W-:Y:S02]  /*1100*/  R2UR UR6, R2 ;  /* 0x00000000020672ca */ /* 0x008fe400000e0000 */
[----:B------:R-:W-:-:S07]  /*1110*/  PRMT R2, RZ, 0x7610, R2 ;  /* 0x00007610ff027816 */ /* 0x000fce0000000002 */
[----:B------:R-:W-:-:S04]  /*1120*/  UIADD3 UR5, UPT, UPT, -UR4, URZ, URZ ;  /* 0x000000ff04057290 */ /* 0x000fc8000fffe1ff */
[----:B------:R-:W-:Y:S02]  /*1130*/  UIMAD UR5, UR8, UR5, UR25 ;  /* 0x00000005080572a4 */ /* 0x000fe4000f8e0219 */
[----:B------:R-:W-:-:S04]  /*1140*/  UIADD3 UR4, UPT, UPT, -UR6, URZ, URZ ;  /* 0x000000ff06047290 */ /* 0x000fc8000fffe1ff */
[----:B------:R-:W-:Y:S01]  /*1150*/  IMAD.U32 R82, RZ, RZ, UR5 ;  /* 0x00000005ff527e24 */ /* 0x000fe2000f8e00ff */
[----:B------:R-:W-:Y:S01]  /*1160*/  UIMAD UR63, UR63, UR4, UR7 ;  /* 0x000000043f3f72a4 */ /* 0x000fe2000f8e0207 */
[----:B-12---:R-:W-:Y:S11]  /*1170*/  BRA.U UP4, `(.L_x_17) ;  /* 0x0000000104407547 */ /* 0x006ff6000b800000 */
[----:B------:R-:W-:-:S13]  /*1180*/  R2UR UR4, R82 ;  /* 0x00000000520472ca */ /* 0x000fda00000e0000 */
[----:B------:R-:W-:Y:S02]  /*1190*/  UISETP.GT.U32.AND UP0, UPT, UR4, 0x1, UPT ;  /* 0x000000010400788c */ /* 0x000fe4000bf04070 */
[----:B------:R-:W-:Y:S02]  /*11a0*/  ULOP3.LUT UR4, UR4, 0xfffffffe, URZ, 0xc0, !UPT ;  /* 0xfffffffe04047892 */ /* 0x000fe4000f8ec0ff */
[----:B------:R-:W-:Y:S02]  /*11b0*/  UISETP.NE.AND UP1, UPT, UR63, URZ, UP0 ;  /* 0x000000ff3f00728c */ /* 0x000fe40008725270 */
[----:B------:R-:W-:Y:S02]  /*11c0*/  UISETP.NE.AND UP0, UPT, UR63, 0x1, UP0 ;  /* 0x000000013f00788c */ /* 0x000fe40008705270 */
[----:B------:R-:W-:Y:S02]  /*11d0*/  USEL UR7, URZ, 0x1, UP1 ;  /* 0x00000001ff077887 */ /* 0x000fe40008800000 */
[----:B------:R-:W-:-:S02]  /*11e0*/  USEL UR6, URZ, 0x4, UP0 ;  /* 0x00000004ff067887 */ /* 0x000fc40008000000 */
[----:B------:R-:W-:Y:S02]  /*11f0*/  USEL UR5, URZ, 0x2, UP1 ;  /* 0x00000002ff057887 */ /* 0x000fe40008800000 */
[----:B------:R-:W-:Y:S02]  /*1200*/  ULEA UR4, UR63, UR4, 0x1 ;  /* 0x000000043f047291 */ /* 0x000fe4000f8e08ff */
[----:B------:R-:W-:Y:S02]  /*1210*/  USEL UR8, URZ, 0x8, UP0 ;  /* 0x00000008ff087887 */ /* 0x000fe40008000000 */
[----:B------:R-:W-:-:S03]  /*1220*/  UIADD3 UR5, UPT, UPT, UR5, UR6, UR7 ;  /* 0x0000000605057290 */ /* 0x000fc6000fffe007 */
[----:B------:R-:W-:Y:S01]  /*1230*/  UMOV UR6, 0x3 ;  /* 0x0000000300067882 */ /* 0x000fe20000000000 */
[----:B------:R-:W-:Y:S02]  /*1240*/  UIADD3 UR5, UPT, UPT, UR5, UR8, URZ ;  /* 0x0000000805057290 */ /* 0x000fe4000fffe0ff */
[----:B------:R-:W-:-:S04]  /*1250*/  USHF.L.U32 UR4, UR6, UR4, URZ ;  /* 0x0000000406047299 */ /* 0x000fc800080006ff */
[----:B------:R-:W-:Y:S02]  /*1260*/  MOV R3, UR5 ;  /* 0x0000000500037c02 */ /* 0x000fe40008000f00 */
[----:B------:R-:W-:Y:S02]  /*1270*/  IMAD.U32 R2, RZ, RZ, UR4 ;  /* 0x00000004ff027e24 */ /* 0x000fe4000f8e00ff */
.L_x_17:
[----:B------:R-:W-:Y:S05]  /*1280*/  BRA.U !UP2, `(.L_x_18) ;  /* 0x000000010ad47547 */ /* 0x000fea000b800000 */
[----:B------:R-:W1:Y:S01]  /*1290*/  LDCU.128 UR20, c[0x0][0xb10] ;  /* 0x00016200ff1477ac */ /* 0x000e620008000c00 */
[----:B------:R-:W2:Y:S01]  /*12a0*/  LDCU UR6, c[0x0][0x370] ;  /* 0x00006e00ff0677ac */ /* 0x000ea20008000800 */
[----:B------:R-:W3:Y:S01]  /*12b0*/  LDCU UR5, c[0x0][0x374] ;  /* 0x00006e80ff0577ac */ /* 0x000ee20008000800 */
[----:B------:R-:W4:Y:S01]  /*12c0*/  LDCU UR26, c[0x0][0xb0c] ;  /* 0x00016180ff1a77ac */ /* 0x000f220008000800 */
[----:B------:R-:W4:Y:S01]  /*12d0*/  LDCU UR4, c[0x0][0xb20] ;  /* 0x00016400ff0477ac */ /* 0x000f220008000800 */
[----:B------:R-:W4:Y:S01]  /*12e0*/  LDCU.64 UR8, c[0x0][0xb28] ;  /* 0x00016500ff0877ac */ /* 0x000f220008000a00 */
[----:B-1----:R-:W-:Y:S02]  /*12f0*/  UISETP.NE.AND UP0, UPT, UR22, 0x1, UPT ;  /* 0x000000011600788c */ /* 0x002fe4000bf05270 */
[----:B---3--:R-:W-:Y:S02]  /*1300*/  UIMAD.WIDE.U32 UR10, UR5, UR23, URZ ;  /* 0x00000017050a72a5 */ /* 0x008fe4000f8e00ff */
[----:B--2---:R-:W-:-:S02]  /*1310*/  UIMAD.WIDE.U32 UR12, UR6, UR20, URZ ;  /* 0x00000014060c72a5 */ /* 0x004fc4000f8e00ff */
[----:B----4-:R-:W-:Y:S02]  /*1320*/  UISETP.NE.AND UP1, UPT, UR26, 0x1, UPT ;  /* 0x000000011a00788c */ /* 0x010fe4000bf25270 */
[----:B------:R-:W-:Y:S01]  /*1330*/  UISETP.NE.AND UP2, UPT, UR19, 0x1, UPT ;  /* 0x000000011300788c */ /* 0x000fe2000bf45270 */
[----:B------:R-:W-:Y:S02]  /*1340*/  UMOV UR10, UR11 ;  /* 0x0000000b000a7c82 */ /* 0x000fe40008000000 */
[----:B------:R-:W-:Y:S01]  /*1350*/  UMOV UR12, UR13 ;  /* 0x0000000d000c7c82 */ /* 0x000fe20008000000 */
[----:B------:R-:W-:Y:S02]  /*1360*/  @UP0 USHF.R.U32.HI UR5, URZ, UR4, UR10 ;  /* 0x00000004ff050299 */ /* 0x000fe4000801160a */
[----:B------:R-:W-:Y:S02]  /*1370*/  UIMAD.WIDE.U32 UR16, UR24, UR23, URZ ;  /* 0x00000017181072a5 */ /* 0x000fe4000f8e00ff */
[----:B------:R-:W-:-:S02]  /*1380*/  UIMAD.WIDE.U32 UR10, UR5, UR8, URZ ;  /* 0x00000008050a72a5 */ /* 0x000fc4000f8e00ff */
[----:B------:R-:W-:Y:S02]  /*1390*/  @UP1 USHF.R.U32.HI UR6, URZ, UR21, UR12 ;  /* 0x00000015ff061299 */ /* 0x000fe4000801160c */
[----:B------:R-:W-:Y:S02]  /*13a0*/  UIMAD.WIDE.U32 UR14, UR25, UR20, URZ ;  /* 0x00000014190e72a5 */ /* 0x000fe4000f8e00ff */
[----:B------:R-:W-:Y:S01]  /*13b0*/  UIMAD.WIDE.U32 UR12, UR6, UR8, URZ ;  /* 0x00000008060c72a5 */ /* 0x000fe2000f8e00ff */
[----:B------:R-:W-:Y:S01]  /*13c0*/  UMOV UR16, UR17 ;  /* 0x0000001100107c82 */ /* 0x000fe20008000000 */
[----:B------:R-:W-:Y:S01]  /*13d0*/  UMOV UR10, UR11 ;  /* 0x0000000b000a7c82 */ /* 0x000fe20008000000 */
[----:B------:R-:W-:Y:S02]  /*13e0*/  USHF.R.U32.HI UR16, URZ, UR4, UR16 ;  /* 0x00000004ff107299 */ /* 0x000fe40008011610 */
[----:B------:R-:W-:Y:S02]  /*13f0*/  @UP2 USHF.R.U32.HI UR5, URZ, UR9, UR10 ;  /* 0x00000009ff052299 */ /* 0x000fe4000801160a */
[----:B------:R-:W-:Y:S01]  /*1400*/  UMOV UR7, UR13 ;  /* 0x0000000d00077c82 */ /* 0x000fe20008000000 */
[----:B------:R-:W-:Y:S01]  /*1410*/  UMOV UR14, UR15 ;  /* 0x0000000f000e7c82 */ /* 0x000fe20008000000 */
[----:B------:R-:W-:-:S02]  /*1420*/  @UP2 USHF.R.U32.HI UR6, URZ, UR9, UR7 ;  /* 0x00000009ff062299 */ /* 0x000fc40008011607 */
[----:B------:R-:W-:Y:S02]  /*1430*/  USHF.R.U32.HI UR14, URZ, UR21, UR14 ;  /* 0x00000015ff0e7299 */ /* 0x000fe4000801160e */
[----:B------:R-:W-:Y:S02]  /*1440*/  USEL UR4, UR24, UR16, !UP0 ;  /* 0x0000001018047287 */ /* 0x000fe4000c000000 */
[----:B------:R-:W-:Y:S02]  /*1450*/  UIMAD UR7, UR5, UR19, URZ ;  /* 0x00000013050772a4 */ /* 0x000fe4000f8e02ff */
[----:B------:R-:W-:Y:S02]  /*1460*/  USEL UR5, UR25, UR14, !UP1 ;  /* 0x0000000e19057287 */ /* 0x000fe4000c800000 */
[----:B------:R-:W-:Y:S02]  /*1470*/  UIMAD UR12, UR6, UR19, URZ ;  /* 0x00000013060c72a4 */ /* 0x000fe4000f8e02ff */
[----:B------:R-:W-:-:S02]  /*1480*/  UISETP.GE.AND UP0, UPT, UR4, UR7, UPT ;  /* 0x000000070400728c */ /* 0x000fc4000bf06270 */
[----:B------:R-:W-:Y:S02]  /*1490*/  UIMAD.WIDE.U32 UR10, UR4, UR8, URZ ;  /* 0x00000008040a72a5 */ /* 0x000fe4000f8e00ff */
[----:B------:R-:W-:Y:S02]  /*14a0*/  UISETP.GE.OR UP0, UPT, UR5, UR12, UP0 ;  /* 0x0000000c0500728c */ /* 0x000fe40008706670 */
[----:B------:R-:W-:Y:S02]  /*14b0*/  UIMAD.WIDE.U32 UR12, UR5, UR8, URZ ;  /* 0x00000008050c72a5 */ /* 0x000fe4000f8e00ff */
[----:B------:R-:W-:Y:S01]  /*14c0*/  UIADD3 UR10, UPT, UPT, -UR4, URZ, URZ ;  /* 0x000000ff040a7290 */ /* 0x000fe2000fffe1ff */
[----:B------:R-:W-:Y:S01]  /*14d0*/  UMOV UR8, UR11 ;  /* 0x0000000b00087c82 */ /* 0x000fe20008000000 */
[----:B------:R-:W-:Y:S02]  /*14e0*/  UIADD3 UR20, UPT, UPT, -UR5, URZ, URZ ;  /* 0x000000ff05147290 */ /* 0x000fe4000fffe1ff */
[----:B------:R-:W-:-:S03]  /*14f0*/  USHF.R.U32.HI UR8, URZ, UR9, UR8 ;  /* 0x00000009ff087299 */ /* 0x000fc60008011608 */
[----:B------:R-:W-:Y:S01]  /*1500*/  @!UP0 UMOV UR7, UR13 ;  /* 0x0000000d00078c82 */ /* 0x000fe20008000000 */
[----:B------:R-:W-:Y:S02]  /*1510*/  UIMAD UR24, UR22, UR10, UR24 ;  /* 0x0000000a161872a4 */ /* 0x000fe4000f8e0218 */
[----:B------:R-:W-:Y:S02]  /*1520*/  USEL UR8, UR4, UR8, !UP2 ;  /* 0x0000000804087287 */ /* 0x000fe4000d000000 */
[----:B------:R-:W-:Y:S02]  /*1530*/  @!UP0 USHF.R.U32.HI UR7, URZ, UR9, UR7 ;  /* 0x00000009ff078299 */ /* 0x000fe40008011607 */
[----:B------:R-:W-:Y:S02]  /*1540*/  UIADD3 UR9, UPT, UPT, -UR8, URZ, URZ ;  /* 0x000000ff08097290 */ /* 0x000fe4000fffe1ff */
[----:B------:R-:W-:Y:S02]  /*1550*/  @!UP0 USEL UR7, UR5, UR7, !UP2 ;  /* 0x0000000705078287 */ /* 0x000fe4000d000000 */
[----:B------:R-:W-:-:S02]  /*1560*/  UIMAD UR9, UR19, UR9, UR4 ;  /* 0x00000009130972a4 */ /* 0x000fc4000f8e0204 */
[----:B------:R-:W-:Y:S02]  /*1570*/  @!UP0 UIADD3 UR8, UPT, UPT, UR8, -UR7, URZ ;  /* 0x8000000708088290 */ /* 0x000fe4000fffe0ff */
[----:B------:R-:W-:Y:S02]  /*1580*/  @!UP0 UIMAD UR6, UR9, UR6, UR7 ;  /* 0x00000006090682a4 */ /* 0x000fe4000f8e0207 */
[----:B------:R-:W-:Y:S02]  /*1590*/  @!UP0 UIMAD UR4, UR8, UR19, UR5 ;  /* 0x00000013080482a4 */ /* 0x000fe4000f8e0205 */
[----:B------:R-:W-:Y:S02]  /*15a0*/  UIMAD UR20, UR26, UR20, UR25 ;  /* 0x000000141a1472a4 */ /* 0x000fe4000f8e0219 */
[----:B------:R-:W-:Y:S01]  /*15b0*/  UIMAD UR24, UR4, UR22, UR24 ;  /* 0x00000016041872a4 */ /* 0x000fe2000f8e0218 */
[----:B------:R-:W-:Y:S02]  /*15c0*/  @!UP0 UMOV UR5, UR6 ;  /* 0x0000000600058c82 */ /* 0x000fe40008000000 */
[----:B------:R-:W-:-:S12]  /*15d0*/  UIMAD UR20, UR5, UR26, UR20 ;  /* 0x0000001a051472a4 */ /* 0x000fd8000f8e0214 */
.L_x_18:
[----:B------:R-:W-:Y:S02]  /*15e0*/  UISETP.NE.AND UP1, UPT, UR27, 0x1, UPT ;  /* 0x000000011b00788c */ /* 0x000fe4000bf25270 */
[----:B------:R-:W-:Y:S02]  /*15f0*/  UISETP.NE.AND UP0, UPT, UR18, 0x2, UPT ;  /* 0x000000021200788c */ /* 0x000fe4000bf05270 */
[----:B------:R-:W-:Y:S02]  /*1600*/  ULOP3.LUT UR30, UR30, 0x800, URZ, 0xc0, !UPT ;  /* 0x000008001e1e7892 */ /* 0x000fe4000f8ec0ff */
[----:B------:R-:W-:-:S03]  /*1610*/  USHF.L.U32 UR29, UR28, UR29, URZ ;  /* 0x0000001d1c1d7299 */ /* 0x000fc600080006ff */
[----:B------:R-:W-:Y:S09]  /*1620*/  BRA.U UP1, `(.L_x_19) ;  /* 0x0000000101447547 */ /* 0x000ff2000b800000 */
[----:B------:R-:W1:Y:S01]  /*1630*/  LDCU.128 UR8, c[0x0][0xb10] ;  /* 0x00016200ff0877ac */ /* 0x000e620008000c00 */
[----:B------:R-:W2:Y:S01]  /*1640*/  LDCU UR12, c[0x0][0xb0c] ;  /* 0x00016180ff0c77ac */ /* 0x000ea20008000800 */
[----:B------:R-:W3:Y:S01]  /*1650*/  LDCU UR13, c[0x0][0xb20] ;  /* 0x00016400ff0d77ac */ /* 0x000ee20008000800 */
[----:B-1----:R-:W-:Y:S02]  /*1660*/  UIMAD.WIDE.U32 UR6, UR20, UR8, URZ ;  /* 0x00000008140672a5 */ /* 0x002fe4000f8e00ff */
[----:B------:R-:W-:Y:S02]  /*1670*/  UIMAD.WIDE.U32 UR4, UR24, UR11, URZ ;  /* 0x0000000b180472a5 */ /* 0x000fe4000f8e00ff */
[----:B--2---:R-:W-:Y:S02]  /*1680*/  UISETP.NE.AND UP2, UPT, UR12, 0x1, UPT ;  /* 0x000000010c00788c */ /* 0x004fe4000bf45270 */
[----:B------:R-:W-:Y:S01]  /*1690*/  UISETP.NE.AND UP1, UPT, UR10, 0x1, UPT ;  /* 0x000000010a00788c */ /* 0x000fe2000bf25270 */
[----:B------:R-:W-:-:S02]  /*16a0*/  UMOV UR6, UR7 ;  /* 0x0000000700067c82 */ /* 0x000fc40008000000 */
[----:B------:R-:W-:Y:S01]  /*16b0*/  UMOV UR4, UR5 ;  /* 0x0000000500047c82 */ /* 0x000fe20008000000 */
[----:B------:R-:W-:Y:S02]  /*16c0*/  USHF.R.U32.HI UR6, URZ, UR9, UR6 ;  /* 0x00000009ff067299 */ /* 0x000fe40008011606 */
[----:B---3--:R-:W-:Y:S02]  /*16d0*/  USHF.R.U32.HI UR4, URZ, UR13, UR4 ;  /* 0x0000000dff047299 */ /* 0x008fe40008011604 */
[----:B------:R-:W-:Y:S02]  /*16e0*/  USEL UR5, UR20, UR6, !UP2 ;  /* 0x0000000614057287 */ /* 0x000fe4000d000000 */
[----:B------:R-:W-:-:S04]  /*16f0*/  USEL UR4, UR24, UR4, !UP1 ;  /* 0x0000000418047287 */ /* 0x000fc8000c800000 */
[----:B------:R-:W-:Y:S02]  /*1700*/  UIADD3 UR6, UPT, UPT, -UR4, UR5, URZ ;  /* 0x0000000504067290 */ /* 0x000fe4000fffe1ff */
[----:B------:R-:W-:Y:S02]  /*1710*/  UIADD3 UR4, UPT, UPT, UR4, -UR5, URZ ;  /* 0x8000000504047290 */ /* 0x000fe4000fffe0ff */
[----:B------:R-:W-:Y:S02]  /*1720*/  UIMAD UR24, UR6, UR10, UR24 ;  /* 0x0000000a061872a4 */ /* 0x000fe4000f8e0218 */
[----:B------:R-:W-:-:S12]  /*1730*/  UIMAD UR20, UR4, UR12, UR20 ;  /* 0x0000000c041472a4 */ /* 0x000fd8000f8e0214 */
.L_x_19:
[----:B------:R-:W-:Y:S05]  /*1740*/  BRA.U !UP5, `(.L_x_20) ;  /* 0x000000010d0c7547 */ /* 0x000fea000b800000 */
[----:B------:R-:W-:Y:S01]  /*1750*/  UCGABAR_WAIT ;  /* 0x0000000000007dc7 */ /* 0x000fe20008000000 */
[----:B------:R-:W-:Y:S01]  /*1760*/  CCTL.IVALL ;  /* 0x00000000ff00798f */ /* 0x000fe20002000000 */
[----:B------:R-:W-:Y:S05]  /*1770*/  BRA `(.L_x_21) ;  /* 0x0000000000047947 */ /* 0x000fea0003800000 */
.L_x_20:
[----:B------:R-:W-:Y:S06]  /*1780*/  BAR.SYNC.DEFER_BLOCKING 0x0 ;  /* 0x0000000000007b1d */ /* 0x000fec0000010000 */
.L_x_21:
[----:B------:R-:W-:Y:S05]  /*1790*/  BRA.U UP0, `(.L_x_22) ;  /* 0x0000001500607547 */ /* 0x000fea000b800000 */
[----:B------:R-:W1:Y:S01]  /*17a0*/  LDCU UR6, c[0x0][0x38c] ;  /* 0x00007180ff0677ac */ /* 0x000e620008000800 */
[----:B------:R-:W-:Y:S01]  /*17b0*/  PLOP3.LUT P1, PT, PT, PT, UP3, 0x80, 0x8 ;  /* 0x000000000008781c */ /* 0x000fe20003f2f038 */
[----:B------:R-:W-:Y:S01]  /*17c0*/  IMAD.MOV.U32 R12, RZ, RZ, 0x1 ;  /* 0x00000001ff0c7424 */ /* 0x000fe200078e00ff */
[----:B------:R-:W-:Y:S01]  /*17d0*/  ISETP.NE.AND P2, PT, R0, RZ, P3 ;  /* 0x000000ff0000720c */ /* 0x000fe20001f45270 */
[----:B------:R-:W-:Y:S01]  /*17e0*/  USHF.L.U32 UR7, UR25, 0x6, URZ ;  /* 0x0000000619077899 */ /* 0x000fe200080006ff */
[----:B------:R-:W-:Y:S01]  /*17f0*/  PLOP3.LUT P1, PT, P1, PT, PT, 0x8, 0x80 ;  /* 0x000000000080781c */ /* 0x000fe20000f2e170 */
[----:B------:R-:W-:Y:S01]  /*1800*/  UISETP.NE.AND UP1, UPT, UR18, URZ, UPT ;  /* 0x000000ff1200728c */ /* 0x000fe2000bf25270 */
[----:B------:R-:W-:Y:S01]  /*1810*/  CS2R R10, SRZ ;  /* 0x00000000000a7805 */ /* 0x000fe2000001ff00 */
[----:B------:R-:W-:Y:S01]  /*1820*/  USHF.L.U32 UR53, UR25, 0x7, URZ ;  /* 0x0000000719357899 */ /* 0x000fe200080006ff */
[----:B------:R-:W-:Y:S01]  /*1830*/  IMAD.MOV.U32 R9, RZ, RZ, RZ ;  /* 0x000000ffff097224 */ /* 0x000fe200078e00ff */
[----:B------:R-:W2:Y:S01]  /*1840*/  LDCU UR46, c[0x0][0x370] ;  /* 0x00006e00ff2e77ac */ /* 0x000ea20008000800 */
[----:B------:R-:W-:Y:S01]  /*1850*/  IMAD.MOV.U32 R8, RZ, RZ, 0x1 ;  /* 0x00000001ff087424 */ /* 0x000fe200078e00ff */
[----:B------:R-:W-:Y:S01]  /*1860*/  USEL UR31, UR52, 0x2, UP1 ;  /* 0x00000002341f7887 */ /* 0x000fe20008800000 */
[----:B------:R-:W3:Y:S01]  /*1870*/  LDCU.64 UR40, c[0x0][0x348] ;  /* 0x00006900ff2877ac */ /* 0x000ee20008000a00 */
[----:B-1----:R-:W-:-:S02]  /*1880*/  UIADD3 UR5, UPT, UPT, UR6, 0x7f, URZ ;  /* 0x0000007f06057890 */ /* 0x002fc4000fffe0ff */
[----:B------:R-:W-:Y:S02]  /*1890*/  UIADD3 UR54, UPT, UPT, UR6, 0xfe, URZ ;  /* 0x000000fe06367890 */ /* 0x000fe4000fffe0ff */
[----:B------:R-:W-:Y:S01]  /*18a0*/  USHF.R.S32.HI UR4, URZ, 0x1f, UR5 ;  /* 0x0000001fff047899 */ /* 0x000fe20008011405 */
[----:B------:R-:W1:Y:S03]  /*18b0*/  LDCU UR44, c[0x0][0x374] ;  /* 0x00006e80ff2c77ac */ /* 0x000e660008000800 */
[----:B------:R-:W-:Y:S02]  /*18c0*/  ULEA.HI UR4, UR4, UR5, URZ, 0x7 ;  /* 0x0000000504047291 */ /* 0x000fe4000f8f38ff */
[----:B------:R-:W-:Y:S02]  /*18d0*/  UIADD3 UR5, UPT, UPT, UR6, -0x1, URZ ;  /* 0xffffffff06057890 */ /* 0x000fe4000fffe0ff */
[----:B------:R-:W-:-:S02]  /*18e0*/  USHF.R.S32.HI UR49, URZ, 0x7, UR4 ;  /* 0x00000007ff317899 */ /* 0x000fc40008011404 */
[----:B------:R-:W-:Y:S02]  /*18f0*/  UISETP.GE.U32.AND UP2, UPT, UR5, -0xff, UPT ;  /* 0xffffff010500788c */ /* 0x000fe4000bf46070 */
[----:B------:R-:W-:Y:S02]  /*1900*/  UISETP.LT.U32.AND UP0, UPT, UR49, 0x4, UPT ;  /* 0x000000043100788c */ /* 0x000fe4000bf01070 */
[----:B------:R-:W-:Y:S02]  /*1910*/  ULOP3.LUT UR5, UR7, 0x40, URZ, 0xc0, !UPT ;  /* 0x0000004007057892 */ /* 0x000fe4000f8ec0ff */
[----:B------:R-:W-:Y:S02]  /*1920*/  USEL UR48, UR49, 0x4, UP0 ;  /* 0x0000000431307887 */ /* 0x000fe40008000000 */
[----:B------:R-:W-:Y:S02]  /*1930*/  ULOP3.LUT UR53, UR53, 0x80, URZ, 0xc0, !UPT ;  /* 0x0000008035357892 */ /* 0x000fe4000f8ec0ff */
[----:B------:R-:W-:-:S02]  /*1940*/  UIADD3 UR4, UPT, UPT, UR48, -0x1, URZ ;  /* 0xffffffff30047890 */ /* 0x000fc4000fffe0ff */
[----:B------:R-:W-:Y:S02]  /*1950*/  @UP2 UIADD3 UR4, UPT, UPT, UR48, URZ, URZ ;  /* 0x000000ff30042290 */ /* 0x000fe4000fffe0ff */
[----:B------:R-:W-:Y:S02]  /*1960*/  ULEA.HI UR51, UR30, UR5, URZ, 0x1a ;  /* 0x000000051e337291 */ /* 0x000fe4000f8fd0ff */
[----:B------:R-:W-:Y:S02]  /*1970*/  UIADD3 UR52, UPT, UPT, UR49, -UR48, URZ ;  /* 0x8000003031347290 */ /* 0x000fe4000fffe0ff */
[----:B------:R-:W-:Y:S02]  /*1980*/  UIADD3 UR37, UPT, UPT, UR4, 0x1, URZ ;  /* 0x0000000104257890 */ /* 0x000fe4000fffe0ff */
[----:B------:R-:W-:Y:S01]  /*1990*/  UIADD3 UR50, UPT, UPT, -UR4, URZ, URZ ;  /* 0x000000ff04327290 */ /* 0x000fe2000fffe1ff */
[----:B-123--:R-:W-:-:S11]  /*19a0*/  UMOV UR15, URZ ;  /* 0x000000ff000f7c82 */ /* 0x00efd60008000000 */
.L_x_44:
[----:B------:R-:W-:Y:S01]  /*19b0*/  UISETP.NE.AND UP0, UPT, UR47, URZ, UPT ;  /* 0x000000ff2f00728c */ /* 0x000fe2000bf05270 */
[----:B-1----:R-:W1:Y:S08]  /*19c0*/  S2UR UR47, SR_CgaCtaId ;  /* 0x00000000002f79c3 */ /* 0x002e700000008800 */
[----:B------:R-:W-:Y:S05]  /*19d0*/  BRA.U UP0, `(.L_x_23) ;  /* 0x0000000100347547 */ /* 0x000fea000b800000 */
[----:B------:R-:W2:Y:S01]  /*19e0*/  S2R R0, SR_CgaCtaId ;  /* 0x0000000000007919 */ /* 0x000ea20000008800 */
[----:B------:R-:W-:Y:S02]  /*19f0*/  MOV R3, 0x400 ;  /* 0x0000040000037802 */ /* 0x000fe40000000f00 */
[----:B------:R-:W-:Y:S02]  /*1a00*/  SHF.L.U32 R2, R8, 0x1f, RZ ;  /* 0x0000001f08027819 */ /* 0x000fe400000006ff */
[----:B--2---:R-:W-:-:S05]  /*1a10*/  LEA R0, R0, R3, 0x18 ;  /* 0x0000000300007211 */ /* 0x004fca00078ec0ff */
[----:B------:R-:W-:-:S04]  /*1a20*/  IMAD R3, R9, 0x8, R0 ;  /* 0x0000000809037824 */ /* 0x000fc800078e0200 */
[----:B------:R-:W2:Y:S02]  /*1a30*/  SYNCS.PHASECHK.TRANS64.TRYWAIT P0, [R3+URZ+0x100], R2 ;  /* 0x00010002030075a7 */ /* 0x000ea400080011ff */
[----:B--2---:R-:W-:Y:S05]  /*1a40*/  @!P0 BRA `(.L_x_24) ;  /* 0x0000008400a88947 */ /* 0x004fea0003800000 */
.L_x_151:
[----:B------:R-:W-:Y:S01]  /*1a50*/  VIADD R9, R9, 0x1 ;  /* 0x0000000109097836 */ /* 0x000fe20000000000 */
[----:B------:R2:W-:Y:S04]  /*1a60*/  SYNCS.ARRIVE.TRANS64.A1T0 RZ, [R3+URZ+0xf0], RZ ;  /* 0x0000f0ff03ff79a7 */ /* 0x0005e800081000ff */
[----:B------:R-:W-:-:S04]  /*1a70*/  ISETP.NE.AND P0, PT, R9, 0x2, PT ;  /* 0x000000020900780c */ /* 0x000fc80003f05270 */
[----:B------:R-:W-:Y:S02]  /*1a80*/  SEL R9, R9, RZ, P0 ;  /* 0x000000ff09097207 */ /* 0x000fe40000000000 */
[----:B--2---:R-:W-:-:S04]  /*1a90*/  SEL R3, RZ, 0x1, P0 ;  /* 0x00000001ff037807 */ /* 0x004fc80000000000 */
[----:B------:R-:W-:-:S07]  /*1aa0*/  LOP3.LUT R8, R8, R3, RZ, 0x3c, !PT ;  /* 0x0000000308087212 */ /* 0x000fce00078e3cff */
.L_x_23:
[----:B------:R-:W-:Y:S01]  /*1ab0*/  UMOV UR14, 0x400 ;  /* 0x00000400000e7882 */ /* 0x000fe20000000000 */
[----:B------:R-:W-:Y:S01]  /*1ac0*/  SHF.L.U32 R0, R12, 0x1f, RZ ;  /* 0x0000001f0c007819 */ /* 0x000fe200000006ff */
[----:B-1----:R-:W-:Y:S02]  /*1ad0*/  ULEA UR14, UR47, UR14, 0x18 ;  /* 0x0000000e2f0e7291 */ /* 0x002fe4000f8ec0ff */
[----:B------:R-:W-:Y:S02]  /*1ae0*/  UISETP.GE.U32.AND UP0, UPT, UR54, 0xff, UPT ;  /* 0x000000ff3600788c */ /* 0x000fe4000bf06070 */
[----:B------:R-:W-:Y:S02]  /*1af0*/  ULEA UR4, UR15, UR14, 0x3 ;  /* 0x0000000e0f047291 */ /* 0x000fe4000f8e18ff */
[----:B------:R-:W-:Y:S01]  /*1b00*/  ULEA UR19, UR24, UR53, 0x8 ;  /* 0x0000003518137291 */ /* 0x000fe2000f8e40ff */
[----:B------:R-:W-:-:S06]  /*1b10*/  UMOV UR13, URZ ;  /* 0x000000ff000d7c82 */ /* 0x000fcc0008000000 */
[----:B------:R1:W2:Y:S01]  /*1b20*/  SYNCS.PHASECHK.TRANS64.TRYWAIT P0, [UR4+0x20], R0 ;  /* 0x00002000ff0075a7 */ /* 0x0002a20008001104 */
[----:B------:R-:W-:-:S04]  /*1b30*/  ULEA.HI UR4, UR20, UR20, URZ, 0x1 ;  /* 0x0000001414047291 */ /* 0x000fc8000f8f08ff */
[----:B------:R-:W-:-:S04]  /*1b40*/  USHF.L.U32 UR4, UR4, 0x6, URZ ;  /* 0x0000000604047899 */ /* 0x000fc800080006ff */
[----:B------:R-:W-:-:S04]  /*1b50*/  ULOP3.LUT UR35, UR4, 0xffffff80, URZ, 0xc0, !UPT ;  /* 0xffffff8004237892 */ /* 0x000fc8000f8ec0ff */
[----:B------:R-:W-:Y:S01]  /*1b60*/  UIADD3 UR35, UPT, UPT, UR51, UR35, URZ ;  /* 0x0000002333237290 */ /* 0x000fe2000fffe0ff */
[----:B------:R-:W-:Y:S11]  /*1b70*/  BRA.U !UP0, `(.L_x_25) ;  /* 0x0000000108f87547 */ /* 0x000ff6000b800000 */
[----:B------:R-:W-:Y:S01]  /*1b80*/  UMOV UR21, UR50 ;  /* 0x0000003200157c82 */ /* 0x000fe20008000000 */
[----:B------:R-:W-:Y:S01]  /*1b90*/  UMOV UR4, UR15 ;  /* 0x0000000f00047c82 */ /* 0x000fe20008000000 */
[----:B------:R-:W-:-:S05]  /*1ba0*/  UMOV UR26, 0x40 ;  /* 0x00000040001a7882 */ /* 0x000fca0000000000 */
.L_x_31:
[----:B------:R-:W-:Y:S01]  /*1bb0*/  ULEA UR33, UR4, UR14, 0x3 ;  /* 0x0000000e04217291 */ /* 0x000fe2000f8e18ff */
[----:B------:R-:W-:Y:S01]  /*1bc0*/  @P3 MOV R2, 0x18000 ;  /* 0x0001800000023802 */ /* 0x000fe20000000f00 */
[----:B--2-4-:R-:W-:Y:S10]  /*1bd0*/  @P0 BRA `(.L_x_26) ;  /* 0x00000000000c0947 */ /* 0x014ff40003800000 */
[----:B------:R-:W-:-:S04]  /*1be0*/  SHF.L.U32 R3, R12, 0x1f, RZ ;  /* 0x0000001f0c037819 */ /* 0x000fc800000006ff */
[----:B------:R-:W2:Y:S02]  /*1bf0*/  SYNCS.PHASECHK.TRANS64.TRYWAIT P0, [UR33+0x20], R3 ;  /* 0x00002003ff0075a7 */ /* 0x000ea40008001121 */
[----:B--2---:R-:W-:Y:S05]  /*1c00*/  @!P0 BRA `(.L_x_27) ;  /* 0x00000084004c8947 */ /* 0x004fea0003800000 */
.L_x_26:
[----:B------:R2:W-:Y:S01]  /*1c10*/  @P3 SYNCS.ARRIVE.TRANS64 RZ, [UR33], R2 ;  /* 0x00000002ffff39a7 */ /* 0x0005e20008000021 */
[----:B------:R-:W-:Y:S02]  /*1c20*/  ULOP3.LUT UR5, UR31, 0x2, URZ, 0xfc, !UPT ;  /* 0x000000021f057892 */ /* 0x000fe4000f8efcff */
[----:B------:R-:W-:Y:S02]  /*1c30*/  UIADD3 UR21, UPT, UPT, UR21, 0x1, URZ ;  /* 0x0000000115157890 */ /* 0x000fe4000fffe0ff */
[----:B------:R-:W-:Y:S02]  /*1c40*/  UISETP.NE.AND UP0, UPT, UR5, 0x2, UPT ;  /* 0x000000020500788c */ /* 0x000fe4000bf05270 */
[----:B------:R-:W-:-:S07]  /*1c50*/  UISETP.NE.AND UP2, UPT, UR21, 0x1, UPT ;  /* 0x000000011500788c */ /* 0x000fce000bf45270 */
[----:B------:R-:W-:Y:S05]  /*1c60*/  BRA.U UP0, `(.L_x_28) ;  /* 0x0000000100047547 */ /* 0x000fea000b800000 */
[----:B------:R-:W-:Y:S05]  /*1c70*/  BPT.TRAP 0x1 ;  /* 0x000000040000795c */ /* 0x000fea0000300000 */
.L_x_28:
[----:B------:R-:W-:Y:S04]  /*1c80*/  BSSY.RECONVERGENT B0, `(.L_x_29) ;  /* 0x0000003000007945 */ /* 0x000fe80003800200 */
[----:B------:R-:W-:Y:S05]  /*1c90*/  @!P2 BRA `(.L_x_30) ;  /* 0x000000000004a947 */ /* 0x000fea0003800000 */
[----:B------:R-:W-:Y:S05]  /*1ca0*/  BPT.TRAP 0x1 ;  /* 0x000000040000795c */ /* 0x000fea0000300000 */
.L_x_30:
[----:B------:R-:W-:Y:S05]  /*1cb0*/  BSYNC.RECONVERGENT B0 ;  /* 0x0000000000007941 */ /* 0x000fea0003800200 */
.L_x_29:
[----:B------:R-:W-:Y:S02]  /*1cc0*/  UIADD3 UR5, UPT, UPT, UR4, 0x1, URZ ;  /* 0x0000000104057890 */ /* 0x000fe4000fffe0ff */
[----:B------:R-:W-:Y:S02]  /*1cd0*/  ULEA UR24, UR4, UR30, 0xd ;  /* 0x0000001e04187291 */ /* 0x000fe4000f8e68ff */
[----:B------:R-:W-:Y:S02]  /*1ce0*/  UISETP.NE.AND UP0, UPT, UR5, 0x4, UPT ;  /* 0x000000040500788c */ /* 0x000fe4000bf05270 */
[----:B------:R-:W-:Y:S02]  /*1cf0*/  ULEA UR24, UR24, UR14, 0x1 ;  /* 0x0000000e18187291 */ /* 0x000fe4000f8e08ff */
[----:B------:R-:W-:Y:S02]  /*1d00*/  USEL UR6, URZ, 0x1, UP0 ;  /* 0x00000001ff067887 */ /* 0x000fe40008000000 */
[----:B------:R-:W-:-:S02]  /*1d10*/  USEL UR15, UR5, URZ, UP0 ;  /* 0x000000ff050f7287 */ /* 0x000fc40008000000 */
[----:B------:R-:W-:Y:S02]  /*1d20*/  ULEA UR8, UR4, UR14, 0xf ;  /* 0x0000000e04087291 */ /* 0x000fe4000f8e78ff */
[----:B------:R-:W-:Y:S01]  /*1d30*/  ULEA UR5, UR15, UR14, 0x3 ;  /* 0x0000000e0f057291 */ /* 0x000fe2000f8e18ff */
[----:B------:R-:W-:Y:S01]  /*1d40*/  LOP3.LUT R12, R12, UR6, RZ, 0x3c, !PT ;  /* 0x000000060c0c7c12 */ /* 0x000fe2000f8e3cff */
[----:B------:R-:W-:Y:S02]  /*1d50*/  UIADD3 UR6, UP1, UPT, UR40, 0x80, URZ ;  /* 0x0000008028067890 */ /* 0x000fe4000ff3e0ff */
[----:B------:R-:W-:Y:S01]  /*1d60*/  UIADD3 UR4, UP0, UPT, UR40, 0x180, URZ ;  /* 0x0000018028047890 */ /* 0x000fe2000ff1e0ff */
[----:B-1----:R-:W-:Y:S01]  /*1d70*/  SHF.L.U32 R0, R12, 0x1f, RZ ;  /* 0x0000001f0c007819 */ /* 0x002fe200000006ff */
[----:B------:R-:W-:Y:S02]  /*1d80*/  UIADD3 UR34, UPT, UPT, UR26, -0x40, URZ ;  /* 0xffffffc01a227890 */ /* 0x000fe4000fffe0ff */
[----:B------:R-:W-:Y:S01]  /*1d90*/  ULOP3.LUT UR33, UR33, 0xfefffff8, URZ, 0xc0, !UPT ;  /* 0xfefffff821217892 */ /* 0x000fe2000f8ec0ff */
[----:B------:R3:W4:Y:S01]  /*1da0*/  SYNCS.PHASECHK.TRANS64.TRYWAIT P0, [UR5+0x20], R0 ;  /* 0x00002000ff0075a7 */ /* 0x0007220008001105 */
[----:B------:R-:W-:-:S02]  /*1db0*/  UIADD3.X UR7, UPT, UPT, URZ, UR41, URZ, UP1, !UPT ;  /* 0x00000029ff077290 */ /* 0x000fc40008ffe4ff */
[----:B------:R-:W-:Y:S02]  /*1dc0*/  UIADD3 UR32, UPT, UPT, UR24, 0x8400, URZ ;  /* 0x0000840018207890 */ /* 0x000fe4000fffe0ff */
[----:B------:R-:W-:Y:S02]  /*1dd0*/  UPRMT UR13, URZ, 0x5410, UR29 ;  /* 0x00005410ff0d7896 */ /* 0x000fe4000800001d */
[----:B------:R-:W-:Y:S02]  /*1de0*/  UIADD3 UR24, UPT, UPT, UR24, 0xa400, URZ ;  /* 0x0000a40018187890 */ /* 0x000fe4000fffe0ff */
[----:B------:R-:W-:Y:S02]  /*1df0*/  UIADD3.X UR5, UPT, UPT, URZ, UR41, URZ, UP0, !UPT ;  /* 0x00000029ff057290 */ /* 0x000fe400087fe4ff */
[----:B------:R-:W-:Y:S02]  /*1e00*/  UIADD3 UR16, UPT, UPT, UR8, 0x18400, URZ ;  /* 0x0001840008107890 */ /* 0x000fe4000fffe0ff */
[----:B------:R-:W-:Y:S01]  /*1e10*/  UIADD3 UR8, UPT, UPT, UR8, 0x1c400, URZ ;  /* 0x0001c40008087890 */ /* 0x000fe2000fffe0ff */
[----:B------:R-:W-:Y:S01]  /*1e20*/  UMOV UR22, 0x0 ;  /* 0x0000000000167882 */ /* 0x000fe20000000000 */
[----:B------:R-:W-:Y:S01]  /*1e30*/  UMOV UR23, 0x10000000 ;  /* 0x1000000000177882 */ /* 0x000fe20000000000 */
[----:B------:R-:W-:Y:S01]  /*1e40*/  UMOV UR27, UR35 ;  /* 0x00000023001b7c82 */ /* 0x000fe20008000000 */
[----:B------:R-:W-:Y:S01]  /*1e50*/  UMOV UR28, UR36 ;  /* 0x00000024001c7c82 */ /* 0x000fe20008000000 */
[----:B------:R-:W-:Y:S01]  /*1e60*/  UMOV UR25, UR33 ;  /* 0x0000002100197c82 */ /* 0x000fe20008000000 */
[----:B------:R-:W-:Y:S01]  /*1e70*/  UMOV UR20, UR36 ;  /* 0x0000002400147c82 */ /* 0x000fe20008000000 */
[----:B------:R-:W-:Y:S01]  /*1e80*/  UMOV UR17, UR33 ;  /* 0x0000002100117c82 */ /* 0x000fe20008000000 */
[----:B------:R-:W-:Y:S01]  /*1e90*/  UMOV UR18, UR34 ;  /* 0x0000002200127c82 */ /* 0x000fe20008000000 */
[----:B------:R-:W-:Y:S01]  /*1ea0*/  UTMALDG.3D.MULTICAST.2CTA [UR32], [UR6], UR13, desc[UR22] ;  /* 0x00001620060073b4 */ /* 0x000fe2000821180d */
[----:B------:R-:W-:Y:S01]  /*1eb0*/  UMOV UR10, UR26 ;  /* 0x0000001a000a7c82 */ /* 0x000fe20008000000 */
[----:B------:R-:W-:Y:S01]  /*1ec0*/  UMOV UR11, UR19 ;  /* 0x00000013000b7c82 */ /* 0x000fe20008000000 */
[----:B------:R-:W-:Y:S01]  /*1ed0*/  UMOV UR12, UR36 ;  /* 0x00000024000c7c82 */ /* 0x000fe20008000000 */
[----:B------:R-:W-:Y:S01]  /*1ee0*/  UMOV UR9, UR33 ;  /* 0x0000002100097c82 */ /* 0x000fe20008000000 */
[----:B------:R1:W-:Y:S01]  /*1ef0*/  UTMALDG.3D.MULTICAST.2CTA [UR24], [UR6], UR13, desc[UR22] ;  /* 0x00001618060073b4 */ /* 0x0003e2000821180d */
[----:B------:R-:W-:Y:S01]  /*1f00*/  UTMALDG.3D.2CTA [UR16], [UR4], desc[UR22] ;  /* 0x00001610040075b4 */ /* 0x000fe20008211000 */
[----:B------:R2:W-:Y:S01]  /*1f10*/  UTMALDG.3D.2CTA [UR8], [UR4], desc[UR22] ;  /* 0x00001608040075b4 */ /* 0x0005e20008211000 */
[----:B-1----:R-:W-:Y:S01]  /*1f20*/  UIADD3 UR26, UPT, UPT, UR26, 0x80, URZ ;  /* 0x000000801a1a7890 */ /* 0x002fe2000fffe0ff */
[----:B------:R-:W-:Y:S01]  /*1f30*/  UMOV UR13, UR37 ;  /* 0x00000025000d7c82 */ /* 0x000fe20008000000 */
[----:B--2---:R-:W-:Y:S01]  /*1f40*/  UMOV UR4, UR15 ;  /* 0x0000000f00047c82 */ /* 0x004fe20008000000 */
[----:B---3--:R-:W-:Y:S09]  /*1f50*/  BRA.U UP2, `(.L_x_31) ;  /* 0xfffffffd02147547 */ /* 0x008ff2000b83ffff */
.L_x_25:
[----:B------:R-:W-:Y:S01]  /*1f60*/  ULEA UR4, UR15, UR14, 0x3 ;  /* 0x0000000e0f047291 */ /* 0x000fe2000f8e18ff */
[----:B-1----:R-:W-:Y:S01]  /*1f70*/  SHF.L.U32 R0, R12, 0x1f, RZ ;  /* 0x0000001f0c007819 */ /* 0x002fe200000006ff */
[----:B------:R-:W-:Y:S01]  /*1f80*/  @!P1 SYNCS.ARRIVE.TRANS64.A1T0 RZ, [UR14+0x88], RZ ;  /* 0x000088ffffff99a7 */ /* 0x000fe2000810000e */
[----:B------:R-:W-:-:S06]  /*1f90*/  UISETP.GT.AND UP0, UPT, UR49, UR48, UPT ;  /* 0x000000303100728c */ /* 0x000fcc000bf04270 */
[----:B------:R1:W3:Y:S03]  /*1fa0*/  SYNCS.PHASECHK.TRANS64.TRYWAIT P1, [UR4+0x20], R0 ;  /* 0x00002000ff0075a7 */ /* 0x0002e60008021104 */
[----:B------:R-:W-:Y:S05]  /*1fb0*/  BRA.U !UP0, `(.L_x_32) ;  /* 0x0000000508047547 */ /* 0x000fea000b800000 */
[----:B------:R-:W-:Y:S01]  /*1fc0*/  UIADD3 UR21, UPT, UPT, UR52, UR13, URZ ;  /* 0x0000000d34157290 */ /* 0x000fe2000fffe0ff */
[----:B------:R-:W-:-:S11]  /*1fd0*/  UMOV UR6, UR15 ;  /* 0x0000000f00067c82 */ /* 0x000fd60008000000 */
.L_x_40:
[----:B------:R-:W-:Y:S01]  /*1fe0*/  ULEA UR7, UR6, UR14, 0x3 ;  /* 0x0000000e06077291 */ /* 0x000fe2000f8e18ff */
[----:B---3--:R-:W-:Y:S01]  /*1ff0*/  @P3 MOV R2, 0x18000 ;  /* 0x0001800000023802 */ /* 0x008fe20000000f00 */
[----:B--23--:R-:W-:Y:S10]  /*2000*/  @P1 BRA `(.L_x_33) ;  /* 0x00000000000c1947 */ /* 0x00cff40003800000 */
[----:B------:R-:W-:-:S04]  /*2010*/  SHF.L.U32 R3, R12, 0x1f, RZ ;  /* 0x0000001f0c037819 */ /* 0x000fc800000006ff */
[----:B--2-4-:R-:W2:Y:S02]  /*2020*/  SYNCS.PHASECHK.TRANS64.TRYWAIT P0, [UR7+0x20], R3 ;  /* 0x00002003ff0075a7 */ /* 0x014ea40008001107 */
[----:B--2---:R-:W-:Y:S05]  /*2030*/  @!P0 BRA `(.L_x_34) ;  /* 0x0000008000588947 */ /* 0x004fea0003800000 */
.L_x_33:
[----:B------:R3:W-:Y:S01]  /*2040*/  @P3 SYNCS.ARRIVE.TRANS64 RZ, [UR7], R2 ;  /* 0x00000002ffff39a7 */ /* 0x0007e20008000007 */
[----:B------:R-:W-:-:S04]  /*2050*/  ULOP3.LUT UR4, UR31, 0x2, URZ, 0xfc, !UPT ;  /* 0x000000021f047892 */ /* 0x000fc8000f8efcff */
[----:B------:R-:W-:-:S09]  /*2060*/  UISETP.NE.AND UP0, UPT, UR4, 0x2, UPT ;  /* 0x000000020400788c */ /* 0x000fd2000bf05270 */
[----:B------:R-:W-:Y:S05]  /*2070*/  BRA.U UP0, `(.L_x_35) ;  /* 0x0000000100047547 */ /* 0x000fea000b800000 */
[----:B------:R-:W-:Y:S05]  /*2080*/  BPT.TRAP 0x1 ;  /* 0x000000040000795c */ /* 0x000fea0000300000 */
.L_x_35:
[----:B------:R-:W-:Y:S04]  /*2090*/  BSSY.RECONVERGENT B0, `(.L_x_36) ;  /* 0x0000003000007945 */ /* 0x000fe80003800200 */
[----:B------:R-:W-:Y:S05]  /*20a0*/  @!P2 BRA `(.L_x_37) ;  /* 0x000000000004a947 */ /* 0x000fea0003800000 */
[----:B------:R-:W-:Y:S05]  /*20b0*/  BPT.TRAP 0x1 ;  /* 0x000000040000795c */ /* 0x000fea0000300000 */
.L_x_37:
[----:B------:R-:W-:Y:S05]  /*20c0*/  BSYNC.RECONVERGENT B0 ;  /* 0x0000000000007941 */ /* 0x000fea0003800200 */
.L_x_36:
[----:B------:R-:W-:Y:S01]  /*20d0*/  UIADD3 UR4, UPT, UPT, UR6, 0x1, URZ ;  /* 0x0000000106047890 */ /* 0x000fe2000fffe0ff */
[----:B------:R-:W-:Y:S01]  /*20e0*/  BSSY.RECONVERGENT B0, `(.L_x_38) ;  /* 0x000002a000007945 */ /* 0x000fe20003800200 */
[----:B--2-4-:R-:W-:Y:S02]  /*20f0*/  ELECT P0, URZ, PT ;  /* 0x0000000000ff782f */ /* 0x014fe40003800000 */
[----:B------:R-:W-:-:S04]  /*2100*/  UISETP.NE.AND UP0, UPT, UR4, 0x4, UPT ;  /* 0x000000040400788c */ /* 0x000fc8000bf05270 */
[----:B------:R-:W-:Y:S02]  /*2110*/  USEL UR5, URZ, 0x1, UP0 ;  /* 0x00000001ff057887 */ /* 0x000fe40008000000 */
[----:B------:R-:W-:-:S04]  /*2120*/  USEL UR15, UR4, URZ, UP0 ;  /* 0x000000ff040f7287 */ /* 0x000fc80008000000 */
[----:B------:R-:W-:Y:S01]  /*2130*/  ULEA UR4, UR15, UR14, 0x3 ;  /* 0x0000000e0f047291 */ /* 0x000fe2000f8e18ff */
[----:B------:R-:W-:-:S04]  /*2140*/  LOP3.LUT R12, R12, UR5, RZ, 0x3c, !PT ;  /* 0x000000050c0c7c12 */ /* 0x000fc8000f8e3cff */
[----:B-1----:R-:W-:-:S04]  /*2150*/  SHF.L.U32 R0, R12, 0x1f, RZ ;  /* 0x0000001f0c007819 */ /* 0x002fc800000006ff */
[----:B------:R1:W2:Y:S01]  /*2160*/  SYNCS.PHASECHK.TRANS64.TRYWAIT P1, [UR4+0x20], R0 ;  /* 0x00002000ff0075a7 */ /* 0x0002a20008021104 */
[----:B------:R-:W-:Y:S05]  /*2170*/  @!P0 BRA `(.L_x_39) ;  /* 0x0000000000808947 */ /* 0x000fea0003800000 */
[----:B------:R-:W-:Y:S02]  /*2180*/  ULEA UR24, UR6, UR30, 0xd ;  /* 0x0000001e06187291 */ /* 0x000fe4000f8e68ff */
[----:B------:R-:W-:Y:S02]  /*2190*/  UIADD3 UR4, UP1, UPT, UR40, 0x80, URZ ;  /* 0x0000008028047890 */ /* 0x000fe4000ff3e0ff */
[----:B------:R-:W-:Y:S02]  /*21a0*/  ULEA UR24, UR24, UR14, 0x1 ;  /* 0x0000000e18187291 */ /* 0x000fe4000f8e08ff */
[----:B------:R-:W-:Y:S02]  /*21b0*/  USHF.L.U32 UR34, UR13, 0x7, URZ ;  /* 0x000000070d227899 */ /* 0x000fe400080006ff */
[----:B------:R-:W-:Y:S02]  /*21c0*/  ULEA UR8, UR6, UR14, 0xf ;  /* 0x0000000e06087291 */ /* 0x000fe4000f8e78ff */
[----:B------:R-:W-:-:S02]  /*21d0*/  UIADD3 UR22, UP0, UPT, UR40, 0x180, URZ ;  /* 0x0000018028167890 */ /* 0x000fc4000ff1e0ff */
[----:B------:R-:W-:Y:S02]  /*21e0*/  ULOP3.LUT UR33, UR7, 0xfefffff8, URZ, 0xc0, !UPT ;  /* 0xfefffff807217892 */ /* 0x000fe4000f8ec0ff */
[----:B------:R-:W-:Y:S02]  /*21f0*/  UIADD3.X UR5, UPT, UPT, URZ, UR41, URZ, UP1, !UPT ;  /* 0x00000029ff057290 */ /* 0x000fe40008ffe4ff */
[----:B------:R-:W-:Y:S02]  /*2200*/  UIADD3 UR32, UPT, UPT, UR24, 0x8400, URZ ;  /* 0x0000840018207890 */ /* 0x000fe4000fffe0ff */
[----:B------:R-:W-:Y:S02]  /*2210*/  UPRMT UR10, URZ, 0x5410, UR29 ;  /* 0x00005410ff0a7896 */ /* 0x000fe4000800001d */
[----:B------:R-:W-:Y:S02]  /*2220*/  UIADD3 UR26, UPT, UPT, UR34, 0x40, URZ ;  /* 0x00000040221a7890 */ /* 0x000fe4000fffe0ff */
[----:B------:R-:W-:-:S02]  /*2230*/  UIADD3 UR24, UPT, UPT, UR24, 0xa400, URZ ;  /* 0x0000a40018187890 */ /* 0x000fc4000fffe0ff */
        /* <DEDUP_REMOVED lines=13> */
[----:B------:R-:W-:Y:S01]  /*2310*/  UMOV UR12, UR36 ;  /* 0x00000024000c7c82 */ /* 0x000fe20008000000 */
[----:B------:R-:W-:Y:S01]  /*2320*/  UMOV UR9, UR33 ;  /* 0x0000002100097c82 */ /* 0x000fe20008000000 */
[----:B------:R4:W-:Y:S01]  /*2330*/  UTMALDG.3D.MULTICAST.2CTA [UR24], [UR4], UR10, desc[UR38] ;  /* 0x00002618040073b4 */ /* 0x0009e2000821180a */
[----:B------:R1:W-:Y:S01]  /*2340*/  UTMALDG.3D.2CTA [UR16], [UR22], desc[UR38] ;  /* 0x00002610160075b4 */ /* 0x0003e20008211000 */
[----:B----4-:R-:W-:-:S02]  /*2350*/  UMOV UR10, UR26 ;  /* 0x0000001a000a7c82 */ /* 0x010fc40008000000 */
[----:B------:R1:W-:Y:S02]  /*2360*/  UTMALDG.3D.2CTA [UR8], [UR22], desc[UR38] ;  /* 0x00002608160075b4 */ /* 0x0003e40008211000 */
[----:B-1----:R-:W-:Y:S01]  /*2370*/  NOP ;  /* 0x0000000000007918 */ /* 0x002fe20000000000 */
.L_x_39:
[----:B------:R-:W-:Y:S05]  /*2380*/  BSYNC.RECONVERGENT B0 ;  /* 0x0000000000007941 */ /* 0x000fea0003800200 */
.L_x_38:
[----:B------:R-:W-:Y:S01]  /*2390*/  UIADD3 UR13, UPT, UPT, UR13, 0x1, URZ ;  /* 0x000000010d0d7890 */ /* 0x000fe2000fffe0ff */
[----:B------:R-:W-:-:S03]  /*23a0*/  UMOV UR6, UR15 ;  /* 0x0000000f00067c82 */ /* 0x000fc60008000000 */
[----:B------:R-:W-:-:S09]  /*23b0*/  UISETP.NE.AND UP0, UPT, UR13, UR21, UPT ;  /* 0x000000150d00728c */ /* 0x000fd2000bf05270 */
[----:B------:R-:W-:Y:S05]  /*23c0*/  BRA.U UP0, `(.L_x_40) ;  /* 0xfffffffd00047547 */ /* 0x000fea000b83ffff */
.L_x_32:
[C---:B------:R-:W-:Y:S01]  /*23d0*/  LEA R3, R11.reuse, UR14, 0x3 ;  /* 0x0000000e0b037c11 */ /* 0x040fe2000f8e18ff */
[----:B------:R-:W-:Y:S01]  /*23e0*/  NOP ;  /* 0x0000000000007918 */ /* 0x000fe20000000000 */
[----:B-1----:R-:W-:Y:S02]  /*23f0*/  SHF.L.U32 R0, R10, 0x1f, RZ ;  /* 0x0000001f0a007819 */ /* 0x002fe400000006ff */
[----:B------:R-:W-:Y:S02]  /*2400*/  LEA R5, R11, UR14, 0x4 ;  /* 0x0000000e0b057c11 */ /* 0x000fe4000f8e20ff */
[----:B--2-4-:R-:W1:Y:S02]  /*2410*/  SYNCS.PHASECHK.TRANS64.TRYWAIT P0, [R3+URZ+0x90], R0 ;  /* 0x00009000030075a7 */ /* 0x014e6400080011ff */
[----:B-1----:R-:W-:Y:S05]  /*2420*/  @!P0 BRA `(.L_x_41) ;  /* 0x0000007c00748947 */ /* 0x002fea0003800000 */
.L_x_154:
[----:B------:R-:W2:Y:S01]  /*2430*/  LDS.128 R4, [R5+0x120] ;  /* 0x0001200005047984 */ /* 0x000ea20000000c00 */
[----:B------:R-:W-:Y:S01]  /*2440*/  UISETP.GE.AND UP0, UPT, UR45, 0x1, UPT ;  /* 0x000000012d00788c */ /* 0x000fe2000bf06270 */
[----:B------:R-:W-:Y:S01]  /*2450*/  @!PT LDS RZ, [RZ] ;  /* 0x00000000fffff984 */ /* 0x000fe20000000800 */
[----:B------:R-:W-:Y:S01]  /*2460*/  @!PT LDS RZ, [RZ] ;  /* 0x00000000fffff984 */ /* 0x000fe20000000800 */
[----:B------:R-:W-:Y:S01]  /*2470*/  @!PT LDS RZ, [RZ] ;  /* 0x00000000fffff984 */ /* 0x000fe20000000800 */
[----:B------:R-:W-:Y:S01]  /*2480*/  @!PT LDS RZ, [RZ] ;  /* 0x00000000fffff984 */ /* 0x000fe20000000800 */
[----:B------:R4:W-:Y:S06]  /*2490*/  MEMBAR.ALL.CTA ;  /* 0x0000000000007992 */ /* 0x0009ec0000008000 */
[----:B----4-:R-:W4:Y:S01]  /*24a0*/  FENCE.VIEW.ASYNC.S ;  /* 0x00000000000073c6 */ /* 0x010f220000000000 */
[----:B--2---:R-:W-:-:S13]  /*24b0*/  LOP3.LUT P0, RZ, R6, 0x1, RZ, 0xc0, !PT ;  /* 0x0000000106ff7812 */ /* 0x004fda000780c0ff */
[----:B----4-:R-:W-:Y:S01]  /*24c0*/  VOTEU.ANY UP1, P0 ;  /* 0x0000000000ff7886 */ /* 0x010fe20000020100 */
[----:B------:R-:W-:-:S13]  /*24d0*/  PLOP3.LUT P0, PT, PT, PT, UP1, 0x80, 0x8 ;  /* 0x000000000008781c */ /* 0x000fda0003f0f018 */
[----:B-1----:R-:W-:Y:S02]  /*24e0*/  @P0 LOP3.LUT R0, R5, 0xffff, RZ, 0xc0, !PT ;  /* 0x0000ffff05000812 */ /* 0x002fe400078ec0ff */
[----:B---3--:R-:W-:Y:S02]  /*24f0*/  @P0 MOV R2, R4 ;  /* 0x0000000400020202 */ /* 0x008fe40000000f00 */
[----:B------:R-:W-:Y:S01]  /*2500*/  @P0 R2UR UR5, R0 ;  /* 0x00000000000502ca */ /* 0x000fe200000e0000 */
[----:B------:R-:W-:Y:S01]  /*2510*/  VIADD R0, R3, 0xa0 ;  /* 0x000000a003007836 */ /* 0x000fe20000000000 */
[----:B------:R-:W-:Y:S02]  /*2520*/  @P0 SHF.R.U32.HI R4, RZ, 0x10, R5 ;  /* 0x00000010ff040819 */ /* 0x000fe40000011605 */
[----:B------:R-:W-:Y:S02]  /*2530*/  @P0 R2UR UR6, R2 ;  /* 0x00000000020602ca */ /* 0x000fe400000e0000 */
[----:B------:R-:W-:-:S02]  /*2540*/  PRMT R0, RZ, 0x654, R0 ;  /* 0x00000654ff007816 */ /* 0x000fc40000000000 */
[----:B------:R-:W-:Y:S02]  /*2550*/  @P0 R2UR UR4, R4 ;  /* 0x00000000040402ca */ /* 0x000fe400000e0000 */
[----:B------:R1:W-:Y:S03]  /*2560*/  SYNCS.ARRIVE.TRANS64.RED.A1T0 RZ, [R0+URZ], RZ ;  /* 0x000000ff00ff79a7 */ /* 0x0003e600081004ff */
[----:B------:R-:W-:-:S04]  /*2570*/  @UP1 UMOV UR42, UR5 ;  /* 0x00000005002a1c82 */ /* 0x000fc80008000000 */
[----:B------:R-:W-:-:S04]  /*2580*/  @UP1 UMOV UR43, UR6 ;  /* 0x00000006002b1c82 */ /* 0x000fc80008000000 */
[----:B------:R-:W-:Y:S01]  /*2590*/  @UP1 UMOV UR36, UR4 ;  /* 0x0000000400241c82 */ /* 0x000fe20008000000 */
[----:B------:R-:W-:Y:S05]  /*25a0*/  BRA.U !UP0, `(.L_x_42) ;  /* 0x0000000108d47547 */ /* 0x000fea000b800000 */
[----:B------:R-:W2:Y:S01]  /*25b0*/  LDCU.128 UR16, c[0x0][0xb10] ;  /* 0x00016200ff1077ac */ /* 0x000ea20008000c00 */
[----:B------:R-:W3:Y:S01]  /*25c0*/  LDCU UR23, c[0x0][0xb20] ;  /* 0x00016400ff1777ac */ /* 0x000ee20008000800 */
[----:B------:R-:W4:Y:S01]  /*25d0*/  LDCU UR22, c[0x0][0xb0c] ;  /* 0x00016180ff1677ac */ /* 0x000f220008000800 */
[----:B------:R-:W1:Y:S01]  /*25e0*/  LDCU.64 UR8, c[0x0][0xb28] ;  /* 0x00016500ff0877ac */ /* 0x000e620008000a00 */
[----:B------:R-:W-:Y:S02]  /*25f0*/  UISETP.NE.AND UP3, UPT, UR45, 0x1, UPT ;  /* 0x000000012d00788c */ /* 0x000fe4000bf65270 */
[----:B--2---:R-:W-:Y:S02]  /*2600*/  UIMAD.WIDE.U32 UR6, UR44, UR19, URZ ;  /* 0x000000132c0672a5 */ /* 0x004fe4000f8e00ff */
[----:B------:R-:W-:Y:S02]  /*2610*/  UIMAD.WIDE.U32 UR4, UR46, UR16, URZ ;  /* 0x000000102e0472a5 */ /* 0x000fe4000f8e00ff */
[----:B------:R-:W-:-:S02]  /*2620*/  UISETP.NE.AND UP0, UPT, UR18, 0x1, UPT ;  /* 0x000000011200788c */ /* 0x000fc4000bf05270 */
[----:B------:R-:W-:Y:S01]  /*2630*/  UIMAD.WIDE.U32 UR20, UR42, UR19, URZ ;  /* 0x000000132a1472a5 */ /* 0x000fe2000f8e00ff */
[----:B------:R-:W-:Y:S02]  /*2640*/  UMOV UR6, UR7 ;  /* 0x0000000700067c82 */ /* 0x000fe40008000000 */
[----:B------:R-:W-:Y:S01]  /*2650*/  UMOV UR4, UR5 ;  /* 0x0000000500047c82 */ /* 0x000fe20008000000 */
[----:B---3--:R-:W-:Y:S02]  /*2660*/  USHF.R.U32.HI UR6, URZ, UR23, UR6 ;  /* 0x00000017ff067299 */ /* 0x008fe40008011606 */
[----:B----4-:R-:W-:Y:S02]  /*2670*/  UISETP.NE.AND UP2, UPT, UR22, 0x1, UPT ;  /* 0x000000011600788c */ /* 0x010fe4000bf45270 */
[----:B------:R-:W-:Y:S02]  /*2680*/  USHF.R.U32.HI UR4, URZ, UR17, UR4 ;  /* 0x00000011ff047299 */ /* 0x000fe40008011604 */
[----:B------:R-:W-:-:S02]  /*2690*/  USEL UR5, UR44, UR6, !UP0 ;  /* 0x000000062c057287 */ /* 0x000fc4000c000000 */
[----:B------:R-:W-:Y:S02]  /*26a0*/  USEL UR6, UR46, UR4, !UP2 ;  /* 0x000000042e067287 */ /* 0x000fe4000d000000 */
[----:B-1----:R-:W-:Y:S01]  /*26b0*/  UIMAD.WIDE.U32 UR10, UR5, UR8, URZ ;  /* 0x00000008050a72a5 */ /* 0x002fe2000f8e00ff */
[----:B------:R-:W-:Y:S01]  /*26c0*/  UMOV UR4, UR21 ;  /* 0x0000001500047c82 */ /* 0x000fe20008000000 */
[----:B------:R-:W-:Y:S02]  /*26d0*/  UIMAD.WIDE.U32 UR12, UR43, UR16, URZ ;  /* 0x000000102b0c72a5 */ /* 0x000fe4000f8e00ff */
[----:B------:R-:W-:-:S03]  /*26e0*/  UIMAD.WIDE.U32 UR20, UR6, UR8, URZ ;  /* 0x00000008061472a5 */ /* 0x000fc6000f8e00ff */
[----:B------:R-:W-:Y:S01]  /*26f0*/  UMOV UR10, UR11 ;  /* 0x0000000b000a7c82 */ /* 0x000fe20008000000 */
[----:B------:R-:W-:Y:S02]  /*2700*/  USHF.R.U32.HI UR4, URZ, UR23, UR4 ;  /* 0x00000017ff047299 */ /* 0x000fe40008011604 */
[----:B------:R-:W-:Y:S01]  /*2710*/  @UP3 USHF.R.U32.HI UR5, URZ, UR9, UR10 ;  /* 0x00000009ff053299 */ /* 0x000fe2000801160a */
[----:B------:R-:W-:Y:S01]  /*2720*/  UMOV UR12, UR13 ;  /* 0x0000000d000c7c82 */ /* 0x000fe20008000000 */
[----:B------:R-:W-:Y:S01]  /*2730*/  UMOV UR20, UR21 ;  /* 0x0000001500147c82 */ /* 0x000fe20008000000 */
[----:B------:R-:W-:Y:S02]  /*2740*/  USHF.R.U32.HI UR17, URZ, UR17, UR12 ;  /* 0x00000011ff117299 */ /* 0x000fe4000801160c */
[----:B------:R-:W-:Y:S02]  /*2750*/  USEL UR4, UR42, UR4, !UP0 ;  /* 0x000000042a047287 */ /* 0x000fe4000c000000 */
[----:B------:R-:W-:-:S02]  /*2760*/  @UP3 USHF.R.U32.HI UR6, URZ, UR9, UR20 ;  /* 0x00000009ff063299 */ /* 0x000fc40008011614 */
[----:B------:R-:W-:Y:S02]  /*2770*/  UIMAD UR7, UR45, UR5, URZ ;  /* 0x000000052d0772a4 */ /* 0x000fe4000f8e02ff */
[----:B------:R-:W-:Y:S02]  /*2780*/  USEL UR5, UR43, UR17, !UP2 ;  /* 0x000000112b057287 */ /* 0x000fe4000d000000 */
[----:B------:R-:W-:Y:S02]  /*2790*/  UIMAD UR10, UR45, UR6, URZ ;  /* 0x000000062d0a72a4 */ /* 0x000fe4000f8e02ff */
[----:B------:R-:W-:Y:S02]  /*27a0*/  UISETP.GE.AND UP0, UPT, UR4, UR7, UPT ;  /* 0x000000070400728c */ /* 0x000fe4000bf06270 */
[----:B------:R-:W-:Y:S02]  /*27b0*/  UIMAD.WIDE.U32 UR12, UR4, UR8, URZ ;  /* 0x00000008040c72a5 */ /* 0x000fe4000f8e00ff */
[----:B------:R-:W-:-:S02]  /*27c0*/  UISETP.GE.OR UP0, UPT, UR5, UR10, UP0 ;  /* 0x0000000a0500728c */ /* 0x000fc40008706670 */
        /* <DEDUP_REMOVED lines=19> */
.L_x_42:
[----:B------:R-:W2:Y:S02]  /*2900*/  LDCU UR4, c[0x0][0xb30] ;  /* 0x00016600ff0477ac */ /* 0x000ea40008000800 */
[----:B--2---:R-:W-:-:S09]  /*2910*/  UISETP.NE.AND UP0, UPT, UR4, 0x1, UPT ;  /* 0x000000010400788c */ /* 0x004fd2000bf05270 */
[----:B------:R-:W-:Y:S05]  /*2920*/  BRA.U UP0, `(.L_x_43) ;  /* 0x0000000100447547 */ /* 0x000fea000b800000 */
[----:B------:R-:W2:Y:S01]  /*2930*/  LDCU.128 UR8, c[0x0][0xb10] ;  /* 0x00016200ff0877ac */ /* 0x000ea20008000c00 */
[----:B------:R-:W3:Y:S01]  /*2940*/  LDCU UR12, c[0x0][0xb0c] ;  /* 0x00016180ff0c77ac */ /* 0x000ee20008000800 */
[----:B------:R-:W4:Y:S01]  /*2950*/  LDCU UR13, c[0x0][0xb20] ;  /* 0x00016400ff0d77ac */ /* 0x000f220008000800 */
[----:B--2---:R-:W-:Y:S02]  /*2960*/  UIMAD.WIDE.U32 UR6, UR43, UR8, URZ ;  /* 0x000000082b0672a5 */ /* 0x004fe4000f8e00ff */
[----:B------:R-:W-:Y:S02]  /*2970*/  UIMAD.WIDE.U32 UR4, UR42, UR11, URZ ;  /* 0x0000000b2a0472a5 */ /* 0x000fe4000f8e00ff */
[----:B---3--:R-:W-:Y:S02]  /*2980*/  UISETP.NE.AND UP2, UPT, UR12, 0x1, UPT ;  /* 0x000000010c00788c */ /* 0x008fe4000bf45270 */
[----:B------:R-:W-:Y:S01]  /*2990*/  UISETP.NE.AND UP0, UPT, UR10, 0x1, UPT ;  /* 0x000000010a00788c */ /* 0x000fe2000bf05270 */
[----:B------:R-:W-:-:S02]  /*29a0*/  UMOV UR6, UR7 ;  /* 0x0000000700067c82 */ /* 0x000fc40008000000 */
[----:B------:R-:W-:Y:S01]  /*29b0*/  UMOV UR4, UR5 ;  /* 0x0000000500047c82 */ /* 0x000fe20008000000 */
[----:B------:R-:W-:Y:S02]  /*29c0*/  USHF.R.U32.HI UR9, URZ, UR9, UR6 ;  /* 0x00000009ff097299 */ /* 0x000fe40008011606 */
[----:B----4-:R-:W-:Y:S02]  /*29d0*/  USHF.R.U32.HI UR4, URZ, UR13, UR4 ;  /* 0x0000000dff047299 */ /* 0x010fe40008011604 */
[----:B------:R-:W-:Y:S02]  /*29e0*/  USEL UR5, UR43, UR9, !UP2 ;  /* 0x000000092b057287 */ /* 0x000fe4000d000000 */
[----:B------:R-:W-:-:S04]  /*29f0*/  USEL UR4, UR42, UR4, !UP0 ;  /* 0x000000042a047287 */ /* 0x000fc8000c000000 */
[----:B------:R-:W-:Y:S02]  /*2a00*/  UIADD3 UR6, UPT, UPT, UR5, -UR4, URZ ;  /* 0x8000000405067290 */ /* 0x000fe4000fffe0ff */
[----:B------:R-:W-:Y:S02]  /*2a10*/  UIADD3 UR4, UPT, UPT, -UR5, UR4, URZ ;  /* 0x0000000405047290 */ /* 0x000fe4000fffe1ff */
[----:B------:R-:W-:Y:S02]  /*2a20*/  UIMAD UR42, UR6, UR10, UR42 ;  /* 0x0000000a062a72a4 */ /* 0x000fe4000f8e022a */
[----:B------:R-:W-:-:S12]  /*2a30*/  UIMAD UR43, UR4, UR12, UR43 ;  /* 0x0000000c042b72a4 */ /* 0x000fd8000f8e022b */
.L_x_43:
[----:B------:R-:W-:Y:S01]  /*2a40*/  VIADD R11, R11, 0x1 ;  /* 0x000000010b0b7836 */ /* 0x000fe20000000000 */
[----:B------:R-:W-:Y:S01]  /*2a50*/  R2UR UR4, R82 ;  /* 0x00000000520472ca */ /* 0x000fe200000e0000 */
[----:B------:R-:W-:Y:S01]  /*2a60*/  UIADD3 UR24, UPT, UPT, UR42, UR63, URZ ;  /* 0x0000003f2a187290 */ /* 0x000fe2000fffe0ff */
[----:B------:R-:W-:Y:S02]  /*2a70*/  PLOP3.LUT P1, PT, PT, PT, PT, 0x80, 0x8 ;  /* 0x000000000008781c */ /* 0x000fe40003f2f070 */
[----:B------:R-:W-:-:S04]  /*2a80*/  ISETP.NE.AND P0, PT, R11, 0x2, PT ;  /* 0x000000020b00780c */ /* 0x000fc80003f05270 */
[----:B------:R-:W-:Y:S02]  /*2a90*/  SEL R3, RZ, 0x1, P0 ;  /* 0x00000001ff037807 */ /* 0x000fe40000000000 */
[----:B------:R-:W-:Y:S02]  /*2aa0*/  SEL R11, R11, RZ, P0 ;  /* 0x000000ff0b0b7207 */ /* 0x000fe40000000000 */
[----:B------:R-:W-:Y:S01]  /*2ab0*/  LOP3.LUT R10, R10, R3, RZ, 0x3c, !PT ;  /* 0x000000030a0a7212 */ /* 0x000fe200078e3cff */
[----:B------:R-:W-:Y:S01]  /*2ac0*/  UIADD3 UR20, UPT, UPT, UR43, UR4, URZ ;  /* 0x000000042b147290 */ /* 0x000fe2000fffe0ff */
[----:B------:R-:W-:Y:S11]  /*2ad0*/  BRA.U UP1, `(.L_x_44) ;  /* 0xffffffed01b47547 */ /* 0x000ff6000b83ffff */
[----:B------:R-:W-:Y:S01]  /*2ae0*/  UIADD3 UR14, UPT, UPT, UR14, 0x20, URZ ;  /* 0x000000200e0e7890 */ /* 0x000fe2000fffe0ff */
[----:B------:R-:W-:-:S03]  /*2af0*/  SHF.L.U32 R3, R12, 0x1f, RZ ;  /* 0x0000001f0c037819 */ /* 0x000fc600000006ff */
[----:B------:R-:W-:-:S09]  /*2b00*/  ULEA UR4, UR15, UR14, 0x3 ;  /* 0x0000000e0f047291 */ /* 0x000fd2000f8e18ff */
[----:B------:R-:W2:Y:S02]  /*2b10*/  SYNCS.PHASECHK.TRANS64.TRYWAIT P0, [UR4], R3 ;  /* 0x00000003ff0075a7 */ /* 0x000ea40008001104 */
[----:B--2---:R-:W-:Y:S05]  /*2b20*/  @!P0 BRA `(.L_x_45) ;  /* 0x0000007400c88947 */ /* 0x004fea0003800000 */
.L_x_156:
[----:B------:R-:W-:-:S04]  /*2b30*/  UIADD3 UR4, UPT, UPT, UR15, 0x1, URZ ;  /* 0x000000010f047890 */ /* 0x000fc8000fffe0ff */
[----:B------:R-:W-:-:S04]  /*2b40*/  UISETP.NE.AND UP0, UPT, UR4, 0x4, UPT ;  /* 0x000000040400788c */ /* 0x000fc8000bf05270 */
[----:B------:R-:W-:Y:S02]  /*2b50*/  USEL UR6, URZ, 0x1, UP0 ;  /* 0x00000001ff067887 */ /* 0x000fe40008000000 */
[----:B------:R-:W-:-:S04]  /*2b60*/  USEL UR4, UR4, URZ, UP0 ;  /* 0x000000ff04047287 */ /* 0x000fc80008000000 */
[----:B------:R-:W-:Y:S01]  /*2b70*/  ULEA UR5, UR4, UR14, 0x3 ;  /* 0x0000000e04057291 */ /* 0x000fe2000f8e18ff */
[----:B------:R-:W-:-:S04]  /*2b80*/  LOP3.LUT R2, R12, UR6, RZ, 0x3c, !PT ;  /* 0x000000060c027c12 */ /* 0x000fc8000f8e3cff */
[----:B-1----:R-:W-:-:S04]  /*2b90*/  SHF.L.U32 R3, R2, 0x1f, RZ ;  /* 0x0000001f02037819 */ /* 0x002fc800000006ff */
[----:B------:R-:W1:Y:S02]  /*2ba0*/  SYNCS.PHASECHK.TRANS64.TRYWAIT P0, [UR5], R3 ;  /* 0x00000003ff0075a7 */ /* 0x000e640008001105 */
[----:B-1----:R-:W-:Y:S05]  /*2bb0*/  @!P0 BRA `(.L_x_46) ;  /* 0x0000007400bc8947 */ /* 0x002fea0003800000 */
.L_x_158:
        /* <DEDUP_REMOVED lines=9> */
.L_x_160:
[----:B------:R-:W-:-:S04]  /*2c50*/  UIADD3 UR4, UPT, UPT, UR4, 0x1, URZ ;  /* 0x0000000104047890 */ /* 0x000fc8000fffe0ff */
[----:B------:R-:W-:-:S04]  /*2c60*/  UISETP.NE.AND UP0, UPT, UR4, 0x4, UPT ;  /* 0x000000040400788c */ /* 0x000fc8000bf05270 */
[----:B------:R-:W-:Y:S02]  /*2c70*/  USEL UR5, URZ, 0x1, UP0 ;  /* 0x00000001ff057887 */ /* 0x000fe40008000000 */
[----:B------:R-:W-:-:S04]  /*2c80*/  USEL UR4, UR4, URZ, UP0 ;  /* 0x000000ff04047287 */ /* 0x000fc80008000000 */
[----:B------:R-:W-:Y:S01]  /*2c90*/  ULEA UR4, UR4, UR14, 0x3 ;  /* 0x0000000e04047291 */ /* 0x000fe2000f8e18ff */
[----:B-1----:R-:W-:-:S04]  /*2ca0*/  LOP3.LUT R3, R2, UR5, RZ, 0x3c, !PT ;  /* 0x0000000502037c12 */ /* 0x002fc8000f8e3cff */
[----:B------:R-:W-:Y:S01]  /*2cb0*/  SHF.L.U32 R3, R3, 0x1f, RZ ;  /* 0x0000001f03037819 */ /* 0x000fe200000006ff */
[----:B------:R-:W-:-:S07]  /*2cc0*/  IMAD.U32 R0, RZ, RZ, UR4 ;  /* 0x00000004ff007e24 */ /* 0x000fce000f8e00ff */
.L_x_48:
[----:B-1----:R1:W2:Y:S02]  /*2cd0*/  SYNCS.PHASECHK.TRANS64.TRYWAIT P0, [R0+URZ], R3 ;  /* 0x00000003000075a7 */ /* 0x0022a400080011ff */
[----:B--2---:R-:W-:Y:S05]  /*2ce0*/  @!P0 NANOSLEEP.SYNCS 0x989680 ;  /* 0x009896800000895d */ /* 0x004fea0003900000 */
[----:B------:R-:W2:Y:S02]  /*2cf0*/  @!P0 SYNCS.PHASECHK.TRANS64 P0, [R0+URZ], R3 ;  /* 0x00000003000085a7 */ /* 0x000ea400080010ff */
[----:B--2---:R-:W-:Y:S05]  /*2d00*/  @P0 EXIT ;  /* 0x000000000000094d */ /* 0x004fea0003800000 */
[----:B------:R-:W-:Y:S05]  /*2d10*/  BRA `(.L_x_48) ;  /* 0xfffffffc00ec7947 */ /* 0x000fea000383ffff */
.L_x_22:
[----:B------:R-:W-:-:S04]  /*2d20*/  UISETP.NE.AND UP0, UPT, UR47, URZ, UPT ;  /* 0x000000ff2f00728c */ /* 0x000fc8000bf05270 */
[----:B------:R-:W-:-:S09]  /*2d30*/  UISETP.NE.OR UP0, UPT, UR18, 0x1, UP0 ;  /* 0x000000011200788c */ /* 0x000fd20008705670 */
[----:B------:R-:W-:Y:S05]  /*2d40*/  BRA.U UP0, `(.L_x_49) ;  /* 0x0000000500487547 */ /* 0x000fea000b800000 */
[----:B------:R-:W-:Y:S01]  /*2d50*/  ISETP.GE.U32.AND P2, PT, R0, 0x4, PT ;  /* 0x000000040000780c */ /* 0x000fe20003f46070 */
[----:B------:R-:W-:Y:S01]  /*2d60*/  IMAD.MOV.U32 R12, RZ, RZ, 0x1 ;  /* 0x00000001ff0c7424 */ /* 0x000fe200078e00ff */
[----:B------:R-:W-:Y:S02]  /*2d70*/  CS2R R10, SRZ ;  /* 0x00000000000a7805 */ /* 0x000fe4000001ff00 */
[----:B------:R-:W-:Y:S01]  /*2d80*/  CS2R R8, SRZ ;  /* 0x0000000000087805 */ /* 0x000fe2000001ff00 */
[----:B------:R-:W-:Y:S01]  /*2d90*/  UMOV UR6, 0x400 ;  /* 0x0000040000067882 */ /* 0x000fe20000000000 */
[----:B------:R-:W-:Y:S01]  /*2da0*/  UMOV UR5, URZ ;  /* 0x000000ff00057c82 */ /* 0x000fe20008000000 */
[----:B------:R-:W-:-:S12]  /*2db0*/  ULEA UR6, UR47, UR6, 0x18 ;  /* 0x000000062f067291 */ /* 0x000fd8000f8ec0ff */
.L_x_53:
[----:B------:R-:W-:Y:S02]  /*2dc0*/  LEA R2, R8, UR6, 0x3 ;  /* 0x0000000608027c11 */ /* 0x000fe4000f8e18ff */
[----:B------:R-:W-:-:S03]  /*2dd0*/  SHF.L.U32 R5, R9, 0x1f, RZ ;  /* 0x0000001f09057819 */ /* 0x000fc600000006ff */
[----:B------:R-:W-:Y:S01]  /*2de0*/  VIADD R4, R2, 0x100 ;  /* 0x0000010002047836 */ /* 0x000fe20000000000 */
[----:B------:R-:W1:Y:S02]  /*2df0*/  SYNCS.PHASECHK.TRANS64.TRYWAIT P0, [R2+URZ+0xf0], R5 ;  /* 0x0000f005020075a7 */ /* 0x000e6400080011ff */
[----:B-1----:R-:W-:Y:S05]  /*2e00*/  @!P0 BRA `(.L_x_50) ;  /* 0x0000007400588947 */ /* 0x002fea0003800000 */
.L_x_161:
[----:B------:R-:W-:Y:S01]  /*2e10*/  ULEA UR4, UR5, UR6, 0x3 ;  /* 0x0000000605047291 */ /* 0x000fe2000f8e18ff */
[----:B------:R-:W-:Y:S02]  /*2e20*/  PRMT R4, RZ, 0x654, R4 ;  /* 0x00000654ff047816 */ /* 0x000fe40000000004 */
[----:B-1----:R-:W-:Y:S01]  /*2e30*/  SHF.L.U32 R5, R12, 0x1f, RZ ;  /* 0x0000001f0c057819 */ /* 0x002fe200000006ff */
[----:B------:R-:W-:Y:S01]  /*2e40*/  UIADD3 UR7, UPT, UPT, UR4, 0x90, URZ ;  /* 0x0000009004077890 */ /* 0x000fe2000fffe0ff */
[----:B------:R1:W-:Y:S05]  /*2e50*/  SYNCS.ARRIVE.TRANS64.RED.A1T0 RZ, [R4+URZ], RZ ;  /* 0x000000ff04ff79a7 */ /* 0x0003ea00081004ff */
[----:B------:R-:W-:Y:S01]  /*2e60*/  IMAD.U32 R7, RZ, RZ, UR7 ;  /* 0x00000007ff077e24 */ /* 0x000fe2000f8e00ff */
[----:B------:R-:W2:Y:S04]  /*2e70*/  SYNCS.PHASECHK.TRANS64.TRYWAIT P0, [UR4+0xa0], R5 ;  /* 0x0000a005ff0075a7 */ /* 0x000ea80008001104 */
[----:B------:R-:W-:Y:S01]  /*2e80*/  PRMT R6, R0, 0x654, R7 ;  /* 0x0000065400067816 */ /* 0x000fe20000000007 */
[----:B-1----:R-:W-:Y:S01]  /*2e90*/  @!P2 IMAD.MOV.U32 R4, RZ, RZ, 0x10 ;  /* 0x00000010ff04a424 */ /* 0x002fe200078e00ff */
[----:B--2---:R-:W-:Y:S06]  /*2ea0*/  @!P0 BRA `(.L_x_51) ;  /* 0x0000007400448947 */ /* 0x004fec0003800000 */
.L_x_163:
[----:B------:R-:W-:Y:S01]  /*2eb0*/  ULEA UR8, UR5, UR6, 0x4 ;  /* 0x0000000605087291 */ /* 0x000fe2000f8e20ff */
[----:B------:R-:W-:Y:S01]  /*2ec0*/  SEL R3, R6, R3, !P2 ;  /* 0x0000000306037207 */ /* 0x000fe20005000000 */
[----:B------:R-:W-:Y:S01]  /*2ed0*/  UIADD3 UR9, UPT, UPT, UR4, 0x90, URZ ;  /* 0x0000009004097890 */ /* 0x000fe2000fffe0ff */
[----:B-1----:R-:W-:Y:S01]  /*2ee0*/  LEA R2, R11, UR6, 0x3 ;  /* 0x000000060b027c11 */ /* 0x002fe2000f8e18ff */
[----:B------:R-:W-:Y:S01]  /*2ef0*/  UIADD3 UR8, UPT, UPT, UR8, 0x120, URZ ;  /* 0x0000012008087890 */ /* 0x000fe2000fffe0ff */
[----:B------:R-:W-:Y:S01]  /*2f00*/  SHF.L.U32 R5, R10, 0x1f, RZ ;  /* 0x0000001f0a057819 */ /* 0x000fe200000006ff */
[----:B------:R1:W-:Y:S01]  /*2f10*/  @!P2 SYNCS.ARRIVE.TRANS64.RED RZ, [R3+URZ], R4 ;  /* 0x0000000403ffa9a7 */ /* 0x0003e200080004ff */
[----:B------:R-:W-:Y:S01]  /*2f20*/  UIADD3 UR4, UPT, UPT, UR5, 0x1, URZ ;  /* 0x0000000105047890 */ /* 0x000fe2000fffe0ff */
[----:B------:R-:W-:-:S03]  /*2f30*/  VIADD R8, R8, 0x1 ;  /* 0x0000000108087836 */ /* 0x000fc60000000000 */
[----:B------:R-:W-:Y:S02]  /*2f40*/  UISETP.NE.AND UP0, UPT, UR4, 0x2, UPT ;  /* 0x000000020400788c */ /* 0x000fe4000bf05270 */
[----:B------:R-:W-:Y:S06]  /*2f50*/  UGETNEXTWORKID.BROADCAST [UR8], [UR9] ;  /* 0x00000000080073ca */ /* 0x000fec0008000100 */
[----:B------:R-:W-:Y:S01]  /*2f60*/  USEL UR7, URZ, 0x1, UP0 ;  /* 0x00000001ff077887 */ /* 0x000fe20008000000 */
[----:B------:R-:W-:Y:S01]  /*2f70*/  ISETP.NE.AND P0, PT, R8, 0x2, PT ;  /* 0x000000020800780c */ /* 0x000fe20003f05270 */
[----:B------:R-:W-:Y:S01]  /*2f80*/  USEL UR5, UR4, URZ, UP0 ;  /* 0x000000ff04057287 */ /* 0x000fe20008000000 */
[----:B------:R-:W2:Y:S03]  /*2f90*/  SYNCS.PHASECHK.TRANS64.TRYWAIT P1, [R2+URZ+0x90], R5 ;  /* 0x00009005020075a7 */ /* 0x000ea600080211ff */
[----:B------:R-:W-:Y:S01]  /*2fa0*/  LOP3.LUT R12, R12, UR7, RZ, 0x3c, !PT ;  /* 0x000000070c0c7c12 */ /* 0x000fe2000f8e3cff */
[----:B-12---:R-:W-:Y:S07]  /*2fb0*/  @!P1 BRA `(.L_x_52) ;  /* 0x0000007400189947 */ /* 0x006fee0003800000 */
.L_x_164:
[C---:B------:R-:W-:Y:S01]  /*2fc0*/  LEA R4, R11.reuse, UR6, 0x4 ;  /* 0x000000060b047c11 */ /* 0x040fe2000f8e20ff */
[----:B-1----:R-:W-:Y:S01]  /*2fd0*/  VIADD R2, R2, 0xa0 ;  /* 0x000000a002027836 */ /* 0x002fe20000000000 */
[----:B------:R-:W-:Y:S01]  /*2fe0*/  SEL R8, R8, RZ, P0 ;  /* 0x000000ff08087207 */ /* 0x000fe20000000000 */
[----:B------:R-:W-:-:S03]  /*2ff0*/  VIADD R11, R11, 0x1 ;  /* 0x000000010b0b7836 */ /* 0x000fc60000000000 */
[----:B------:R-:W1:Y:S01]  /*3000*/  LDS.128 R4, [R4+0x120] ;  /* 0x0001200004047984 */ /* 0x000e620000000c00 */
[----:B------:R-:W-:Y:S02]  /*3010*/  PRMT R2, RZ, 0x654, R2 ;  /* 0x00000654ff027816 */ /* 0x000fe40000000002 */
[C---:B------:R-:W-:Y:S01]  /*3020*/  ISETP.NE.AND P1, PT, R11.reuse, 0x2, PT ;  /* 0x000000020b00780c */ /* 0x040fe20003f25270 */
[----:B------:R-:W-:Y:S01]  /*3030*/  @!PT LDS RZ, [RZ] ;  /* 0x00000000fffff984 */ /* 0x000fe20000000800 */
[----:B------:R-:W-:Y:S01]  /*3040*/  @!PT LDS RZ, [RZ] ;  /* 0x00000000fffff984 */ /* 0x000fe20000000800 */
[----:B------:R-:W-:Y:S01]  /*3050*/  @!PT LDS RZ, [RZ] ;  /* 0x00000000fffff984 */ /* 0x000fe20000000800 */
[----:B------:R-:W-:Y:S01]  /*3060*/  @!PT LDS RZ, [RZ] ;  /* 0x00000000fffff984 */ /* 0x000fe20000000800 */
[----:B------:R2:W-:Y:S06]  /*3070*/  MEMBAR.ALL.CTA ;  /* 0x0000000000007992 */ /* 0x0005ec0000008000 */
[----:B--2---:R-:W2:Y:S01]  /*3080*/  FENCE.VIEW.ASYNC.S ;  /* 0x00000000000073c6 */ /* 0x004ea20000000000 */
[----:B------:R-:W-:Y:S01]  /*3090*/  SEL R11, R11, RZ, P1 ;  /* 0x000000ff0b0b7207 */ /* 0x000fe20000800000 */
[----:B--2---:R2:W-:Y:S01]  /*30a0*/  SYNCS.ARRIVE.TRANS64.RED.A1T0 RZ, [R2+URZ], RZ ;  /* 0x000000ff02ff79a7 */ /* 0x0045e200081004ff */
[----:B-1----:R-:W-:-:S02]  /*30b0*/  LOP3.LUT P3, RZ, R6, 0x1, RZ, 0xc0, !PT ;  /* 0x0000000106ff7812 */ /* 0x002fc4000786c0ff */
[----:B------:R-:W-:-:S04]  /*30c0*/  SEL R5, RZ, 0x1, P1 ;  /* 0x00000001ff057807 */ /* 0x000fc80000800000 */
[----:B------:R-:W-:Y:S02]  /*30d0*/  LOP3.LUT R10, R10, R5, RZ, 0x3c, !PT ;  /* 0x000000050a0a7212 */ /* 0x000fe400078e3cff */
[----:B--2---:R-:W-:-:S04]  /*30e0*/  SEL R2, RZ, 0x1, P0 ;  /* 0x00000001ff027807 */ /* 0x004fc80000000000 */
[----:B------:R-:W-:Y:S01]  /*30f0*/  LOP3.LUT R9, R9, R2, RZ, 0x3c, !PT ;  /* 0x0000000209097212 */ /* 0x000fe200078e3cff */
[----:B------:R-:W-:Y:S06]  /*3100*/  @P3 BRA `(.L_x_53) ;  /* 0xfffffffc002c3947 */ /* 0x000fec000383ffff */
[----:B------:R-:W-:Y:S01]  /*3110*/  ULEA UR4, UR5, UR6, 0x3 ;  /* 0x0000000605047291 */ /* 0x000fe2000f8e18ff */
[----:B------:R-:W-:-:S08]  /*3120*/  SHF.L.U32 R3, R12, 0x1f, RZ ;  /* 0x0000001f0c037819 */ /* 0x000fd000000006ff */
[----:B------:R-:W1:Y:S02]  /*3130*/  SYNCS.PHASECHK.TRANS64 P0, [UR4+0xa0], R3 ;  /* 0x0000a003ff0075a7 */ /* 0x000e640008001004 */
[----:B-1----:R-:W-:Y:S05]  /*3140*/  @P0 BRA `(.L_x_54) ;  /* 0x0000000000080947 */ /* 0x002fea0003800000 */
[----:B------:R-:W1:Y:S02]  /*3150*/  SYNCS.PHASECHK.TRANS64.TRYWAIT P0, [UR4+0xa0], R3 ;  /* 0x0000a003ff0075a7 */ /* 0x000e640008001104 */
[----:B-1----:R-:W-:Y:S05]  /*3160*/  @!P0 BRA `(.L_x_55) ;  /* 0x0000007000c08947 */ /* 0x002fea0003800000 */
.L_x_54:
[----:B------:R-:W-:-:S04]  /*3170*/  UIADD3 UR7, UPT, UPT, UR5, 0x1, URZ ;  /* 0x0000000105077890 */ /* 0x000fc8000fffe0ff */
[----:B------:R-:W-:-:S04]  /*3180*/  UISETP.NE.AND UP0, UPT, UR7, 0x2, UPT ;  /* 0x000000020700788c */ /* 0x000fc8000bf05270 */
[----:B------:R-:W-:Y:S02]  /*3190*/  USEL UR8, URZ, 0x1, UP0 ;  /* 0x00000001ff087887 */ /* 0x000fe40008000000 */
[----:B------:R-:W-:-:S04]  /*31a0*/  USEL UR7, UR7, URZ, UP0 ;  /* 0x000000ff07077287 */ /* 0x000fc80008000000 */
[----:B------:R-:W-:Y:S01]  /*31b0*/  ULEA UR7, UR7, UR6, 0x3 ;  /* 0x0000000607077291 */ /* 0x000fe2000f8e18ff */
[----:B-1----:R-:W-:-:S04]  /*31c0*/  LOP3.LUT R3, R12, UR8, RZ, 0x3c, !PT ;  /* 0x000000080c037c12 */ /* 0x002fc8000f8e3cff */
[----:B------:R-:W-:-:S04]  /*31d0*/  SHF.L.U32 R0, R3, 0x1f, RZ ;  /* 0x0000001f03007819 */ /* 0x000fc800000006ff */
[----:B------:R-:W1:Y:S02]  /*31e0*/  SYNCS.PHASECHK.TRANS64 P0, [UR7+0xa0], R0 ;  /* 0x0000a000ff0075a7 */ /* 0x000e640008001007 */
[----:B-1----:R-:W-:Y:S05]  /*31f0*/  @P0 EXIT ;  /* 0x000000000000094d */ /* 0x002fea0003800000 */
[----:B------:R-:W-:Y:S02]  /*3200*/  SHF.L.U32 R3, R3, 0x1f, RZ ;  /* 0x0000001f03037819 */ /* 0x000fe400000006ff */
[----:B------:R-:W-:-:S07]  /*3210*/  MOV R0, UR7 ;  /* 0x0000000700007c02 */ /* 0x000fce0008000f00 */
.L_x_56:
[----:B-1----:R1:W2:Y:S02]  /*3220*/  SYNCS.PHASECHK.TRANS64.TRYWAIT P0, [R0+URZ+0xa0], R3 ;  /* 0x0000a003000075a7 */ /* 0x0022a400080011ff */
[----:B--2---:R-:W-:Y:S05]  /*3230*/  @!P0 NANOSLEEP.SYNCS 0x989680 ;  /* 0x009896800000895d */ /* 0x004fea0003900000 */
[----:B------:R-:W2:Y:S02]  /*3240*/  @!P0 SYNCS.PHASECHK.TRANS64 P0, [R0+URZ+0xa0], R3 ;  /* 0x0000a003000085a7 */ /* 0x000ea400080010ff */
[----:B--2---:R-:W-:Y:S05]  /*3250*/  @P0 EXIT ;  /* 0x000000000000094d */ /* 0x004fea0003800000 */
[----:B------:R-:W-:Y:S05]  /*3260*/  BRA `(.L_x_56) ;  /* 0xfffffffc00ec7947 */ /* 0x000fea000383ffff */
.L_x_49:
[----:B------:R-:W-:Y:S05]  /*3270*/  BRA.U UP4, `(.L_x_57) ;  /* 0x0000001504487547 */ /* 0x000fea000b800000 */
[----:B------:R-:W-:Y:S01]  /*3280*/  UMOV UR4, 0x40 ;  /* 0x0000004000047882 */ /* 0x000fe20000000000 */
[----:B------:R-:W-:Y:S01]  /*3290*/  NOP ;  /* 0x0000000000007918 */ /* 0x000fe20000000000 */
[----:B------:R-:W-:Y:S01]  /*32a0*/  ULEA UR5, UR47, UR4, 0x18 ;  /* 0x000000042f057291 */ /* 0x000fe2000f8ec0ff */
[----:B------:R-:W-:Y:S02]  /*32b0*/  UMOV UR6, 0x400 ;  /* 0x0000040000067882 */ /* 0x000fe40000000000 */
[----:B------:R-:W-:-:S06]  /*32c0*/  ULEA UR6, UR47, UR6, 0x18 ;  /* 0x000000062f067291 */ /* 0x000fcc000f8ec0ff */
[----:B------:R-:W1:Y:S02]  /*32d0*/  LDS.U8 R0, [UR5+0x1c] ;  /* 0x00001c05ff007984 */ /* 0x000e640008000000 */
[----:B-1----:R-:W-:-:S13]  /*32e0*/  ISETP.NE.AND P0, PT, R0, RZ, PT ;  /* 0x000000ff0000720c */ /* 0x002fda0003f05270 */
[----:B------:R-:W-:Y:S05]  /*32f0*/  @P0 BRA `(.L_x_58) ;  /* 0x0000000400080947 */ /* 0x000fea0003800000 */
[----:B------:R-:W-:Y:S02]  /*3300*/  UISETP.NE.U32.AND UP1, UPT, UR68, 0x1, UPT ;  /* 0x000000014400788c */ /* 0x000fe4000bf25070 */
[----:B------:R-:W-:-:S07]  /*3310*/  UIADD3 UR7, UPT, UPT, UR5, 0x8, URZ ;  /* 0x0000000805077890 */ /* 0x000fce000fffe0ff */
[----:B------:R-:W-:Y:S05]  /*3320*/  BRA.U !UP1, `(.L_x_59) ;  /* 0x00000001099c7547 */ /* 0x000fea000b800000 */
[----:B------:R-:W-:Y:S01]  /*3330*/  ELECT P0, URZ, PT ;  /* 0x0000000000ff782f */ /* 0x000fe20003800000 */
[----:B------:R-:W-:-:S12]  /*3340*/  BSSY B0, `(.L_x_59) ;  /* 0x0000025000007945 */ /* 0x000fd80003800000 */
[----:B------:R-:W-:Y:S05]  /*3350*/  @!P0 BRA `(.L_x_60) ;  /* 0x00000000008c8947 */ /* 0x000fea0003800000 */
[----:B------:R-:W-:-:S05]  /*3360*/  UMOV UR4, 0x10 ;  /* 0x0000001000047882 */ /* 0x000fca0000000000 */
[----:B------:R-:W-:Y:S04]  /*3370*/  DEPBAR.LE SB1, 0x36 ;  /* 0x00009d800000791a */ /* 0x000fe80000000000 */
[----:B------:R-:W1:Y:S02]  /*3380*/  UTCATOMSWS.2CTA.FIND_AND_SET.ALIGN UP0, UR4, UR4 ;  /* 0x00000004000475e3 */ /* 0x000e640008200800 */
[----:B-1----:R-:W-:Y:S01]  /*3390*/  MOV R11, UR4 ;  /* 0x00000004000b7c02 */ /* 0x002fe20008000f00 */
[----:B------:R-:W-:Y:S06]  /*33a0*/  BRA.U UP0, `(.L_x_61) ;  /* 0x0000000100187547 */ /* 0x000fec000b800000 */
.L_x_62:
[----:B------:R-:W-:Y:S05]  /*33b0*/  NANOSLEEP 0x64 ;  /* 0x000000640000795d */ /* 0x000fea0003800000 */
[----:B------:R-:W-:-:S05]  /*33c0*/  UMOV UR4, 0x10 ;  /* 0x0000001000047882 */ /* 0x000fca0000000000 */
[----:B------:R-:W-:Y:S04]  /*33d0*/  DEPBAR.LE SB1, 0x36 ;  /* 0x00009d800000791a */ /* 0x000fe80000000000 */
[----:B------:R-:W1:Y:S02]  /*33e0*/  UTCATOMSWS.2CTA.FIND_AND_SET.ALIGN UP0, UR4, UR4 ;  /* 0x00000004000475e3 */ /* 0x000e640008200800 */
[----:B-1----:R-:W-:Y:S01]  /*33f0*/  MOV R11, UR4 ;  /* 0x00000004000b7c02 */ /* 0x002fe20008000f00 */
[----:B------:R-:W-:Y:S05]  /*3400*/  BRA.U !UP0, `(.L_x_62) ;  /* 0xfffffffd08e87547 */ /* 0x000fea000b83ffff */
.L_x_61:
[----:B------:R-:W1:Y:S01]  /*3410*/  LDS R7, [UR5+0x10] ;  /* 0x00001005ff077984 */ /* 0x000e620008000800 */
[----:B------:R-:W-:Y:S01]  /*3420*/  IMAD.U32 R5, RZ, RZ, UR6 ;  /* 0x00000006ff057e24 */ /* 0x000fe2000f8e00ff */
[----:B------:R-:W-:-:S03]  /*3430*/  MOV R4, UR69 ;  /* 0x0000004500047c02 */ /* 0x000fc60008000f00 */
[----:B------:R-:W-:Y:S01]  /*3440*/  VIADD R5, R5, 0x140 ;  /* 0x0000014005057836 */ /* 0x000fe20000000000 */
[----:B-1----:R-:W-:-:S04]  /*3450*/  SHF.L.U32 R7, R7, 0x1f, RZ ;  /* 0x0000001f07077819 */ /* 0x002fc800000006ff */
[----:B------:R-:W1:Y:S02]  /*3460*/  SYNCS.PHASECHK.TRANS64.TRYWAIT P0, [UR5+0x8], R7 ;  /* 0x00000807ff0075a7 */ /* 0x000e640008001105 */
[----:B-1----:R-:W-:Y:S05]  /*3470*/  @P0 BRA `(.L_x_63) ;  /* 0x0000000000080947 */ /* 0x002fea0003800000 */
[----:B------:R-:W1:Y:S02]  /*3480*/  SYNCS.PHASECHK.TRANS64.TRYWAIT P0, [UR5+0x8], R7 ;  /* 0x00000807ff0075a7 */ /* 0x000e640008001105 */
[----:B-1----:R-:W-:Y:S05]  /*3490*/  @!P0 BRA `(.L_x_64) ;  /* 0x00000070000c8947 */ /* 0x002fea0003800000 */
.L_x_63:
[----:B-1----:R-:W-:Y:S01]  /*34a0*/  HFMA2 R0, -RZ, RZ, 0, 5.9604644775390625e-08 ;  /* 0x00000001ff007431 */ /* 0x002fe200000001ff */
[----:B------:R-:W-:Y:S01]  /*34b0*/  UPRMT UR4, UR69, 0x654, UR7 ;  /* 0x0000065445047896 */ /* 0x000fe20008000007 */
[----:B------:R-:W-:Y:S01]  /*34c0*/  IMAD.MOV.U32 R8, RZ, RZ, 0xffff ;  /* 0x0000ffffff087424 */ /* 0x000fe200078e00ff */
[----:B------:R-:W-:Y:S01]  /*34d0*/  PRMT R4, R4, 0x654, R5 ;  /* 0x0000065404047816 */ /* 0x000fe20000000005 */
[----:B------:R-:W-:Y:S02]  /*34e0*/  IMAD.MOV.U32 R6, RZ, RZ, 0x4 ;  /* 0x00000004ff067424 */ /* 0x000fe400078e00ff */
[----:B------:R-:W-:Y:S01]  /*34f0*/  IMAD.SHL.U32 R9, R11, 0x20, RZ ;  /* 0x000000200b097824 */ /* 0x000fe200078e00ff */
[----:B------:R-:W-:Y:S02]  /*3500*/  MOV R5, UR4 ;  /* 0x0000000400057c02 */ /* 0x000fe40008000f00 */
[-C--:B------:R-:W-:Y:S01]  /*3510*/  SHF.L.U32 R8, R8, R11.reuse, RZ ;  /* 0x0000000b08087219 */ /* 0x080fe200000006ff */
[----:B------:R1:W-:Y:S01]  /*3520*/  SYNCS.ARRIVE.TRANS64.RED RZ, [UR4], R6 ;  /* 0x00000006ffff79a7 */ /* 0x0003e20008000404 */
[----:B------:R-:W-:Y:S01]  /*3530*/  SHF.L.U32 R7, R0, R11, RZ ;  /* 0x0000000b00077219 */ /* 0x000fe200000006ff */
[----:B------:R1:W-:Y:S04]  /*3540*/  STS [UR6+0x140], R9 ;  /* 0x00014009ff007988 */ /* 0x0003e80008000806 */
[----:B------:R1:W-:Y:S04]  /*3550*/  STAS [R4.64], R11 ;  /* 0x0000000b04007dbd */ /* 0x0003e8000c0008ff */
[----:B------:R1:W-:Y:S04]  /*3560*/  ATOMS.OR RZ, [UR5+0x14], R8 ;  /* 0x00001408ffff798c */ /* 0x0003e8000b000005 */
[----:B------:R1:W-:Y:S04]  /*3570*/  ATOMS.OR RZ, [UR5+0x18], R7 ;  /* 0x00001807ffff798c */ /* 0x0003e8000b000005 */
[----:B------:R1:W-:Y:S02]  /*3580*/  ATOMS.XOR RZ, [UR5+0x10], R0 ;  /* 0x00001000ffff798c */ /* 0x0003e4000b800005 */
.L_x_60:
[----:B------:R-:W-:Y:S05]  /*3590*/  BSYNC B0 ;  /* 0x0000000000007941 */ /* 0x000fea0003800000 */
.L_x_59:
[----:B------:R-:W-:Y:S05]  /*35a0*/  BRA.U UP1, `(.L_x_65) ;  /* 0x00000001016c7547 */ /* 0x000fea000b800000 */
[----:B------:R-:W-:-:S03]  /*35b0*/  UMOV UR4, 0xffffffff ;  /* 0xffffffff00047882 */ /* 0x000fc60000000000 */
[----:B------:R-:W-:Y:S05]  /*35c0*/  BRA.DIV UR4, `(.L_x_66) ;  /* 0x0000006e04d87947 */ /* 0x000fea000b800000 */
[----:B------:R-:W-:-:S13]  /*35d0*/  ELECT P0, URZ, PT ;  /* 0x0000000000ff782f */ /* 0x000fda0003800000 */
.L_x_168:
[----:B------:R-:W-:Y:S05]  /*35e0*/  @!P0 BRA `(.L_x_65) ;  /* 0x00000000005c8947 */ /* 0x000fea0003800000 */
[----:B-1----:R-:W1:Y:S02]  /*35f0*/  LDS R5, [UR5+0x10] ;  /* 0x00001005ff057984 */ /* 0x002e640008000800 */
[----:B-1----:R-:W-:-:S04]  /*3600*/  SHF.L.U32 R5, R5, 0x1f, RZ ;  /* 0x0000001f05057819 */ /* 0x002fc800000006ff */
[----:B------:R-:W1:Y:S02]  /*3610*/  SYNCS.PHASECHK.TRANS64.TRYWAIT P0, [UR5+0x8], R5 ;  /* 0x00000805ff0075a7 */ /* 0x000e640008001105 */
[----:B-1----:R-:W-:Y:S05]  /*3620*/  @P0 BRA `(.L_x_67) ;  /* 0x0000000000080947 */ /* 0x002fea0003800000 */
[----:B------:R-:W1:Y:S02]  /*3630*/  SYNCS.PHASECHK.TRANS64.TRYWAIT P0, [UR5+0x8], R5 ;  /* 0x00000805ff0075a7 */ /* 0x000e640008001105 */
[----:B-1----:R-:W-:Y:S05]  /*3640*/  @!P0 BRA `(.L_x_68) ;  /* 0x0000006c00dc8947 */ /* 0x002fea0003800000 */
.L_x_67:
[----:B------:R-:W2:Y:S01]  /*3650*/  LDS R7, [UR6+0x140] ;  /* 0x00014006ff077984 */ /* 0x000ea20008000800 */
[----:B-1----:R-:W-:Y:S02]  /*3660*/  HFMA2 R0, -RZ, RZ, 0, 5.9604644775390625e-08 ;  /* 0x00000001ff007431 */ /* 0x002fe400000001ff */
[----:B------:R-:W-:Y:S01]  /*3670*/  IMAD.MOV.U32 R4, RZ, RZ, 0xffff ;  /* 0x0000ffffff047424 */ /* 0x000fe200078e00ff */
[----:B------:R-:W-:Y:S01]  /*3680*/  UPRMT UR4, UR69, 0x654, UR7 ;  /* 0x0000065445047896 */ /* 0x000fe20008000007 */
[----:B--2---:R-:W-:-:S03]  /*3690*/  IMAD.SHL.U32 R5, R7, 0x20, RZ ;  /* 0x0000002007057824 */ /* 0x004fc600078e00ff */
[-C--:B------:R-:W-:Y:S02]  /*36a0*/  SHF.L.U32 R4, R4, R7.reuse, RZ ;  /* 0x0000000704047219 */ /* 0x080fe400000006ff */
[----:B------:R-:W-:Y:S01]  /*36b0*/  SHF.L.U32 R7, R0, R7, RZ ;  /* 0x0000000700077219 */ /* 0x000fe200000006ff */
[----:B------:R2:W-:Y:S04]  /*36c0*/  STS [UR6+0x140], R5 ;  /* 0x00014005ff007988 */ /* 0x0005e80008000806 */
[----:B------:R2:W-:Y:S04]  /*36d0*/  ATOMS.OR RZ, [UR5+0x14], R4 ;  /* 0x00001404ffff798c */ /* 0x0005e8000b000005 */
[----:B------:R2:W-:Y:S01]  /*36e0*/  ATOMS.OR RZ, [UR5+0x18], R7 ;  /* 0x00001807ffff798c */ /* 0x0005e2000b000005 */
[----:B------:R-:W-:Y:S03]  /*36f0*/  SYNCS.ARRIVE.TRANS64.RED.A1T0 RZ, [UR4], RZ ;  /* 0x000000ffffff79a7 */ /* 0x000fe60008100404 */
[----:B------:R2:W-:Y:S01]  /*3700*/  ATOMS.XOR RZ, [UR5+0x10], R0 ;  /* 0x00001000ffff798c */ /* 0x0005e2000b800005 */
[----:B------:R-:W-:Y:S05]  /*3710*/  BRA `(.L_x_65) ;  /* 0x0000000000107947 */ /* 0x000fea0003800000 */
.L_x_58:
[----:B------:R-:W-:Y:S02]  /*3720*/  MOV R0, 0xffffffff ;  /* 0xffffffff00007802 */ /* 0x000fe40000000f00 */
[----:B------:R-:W-:-:S03]  /*3730*/  MOV R4, 0x3760 ;  /* 0x0000376000047802 */ /* 0x000fc60000000f00 */
[----:B------:R1:W-:Y:S04]  /*3740*/  STS [UR6+0x140], R0 ;  /* 0x00014000ff007988 */ /* 0x0003e80008000806 */
[----:B-1---5:R-:W-:Y:S05]  /*3750*/  CALL.REL.NOINC `($__internal_1_$__cuda_sm10x_tcgen05_guardrail_trap_phase_invalid_during_alloc) ;  /* 0x0000007400b07944 */ /* 0x022fea0003c00000 */
.L_x_65:
[----:B------:R-:W-:Y:S05]  /*3760*/  WARPSYNC.ALL ;  /* 0x0000000000007948 */ /* 0x000fea0003800000 */
[----:B------:R-:W3:Y:S01]  /*3770*/  S2UR UR4, SR_CgaCtaId ;  /* 0x00000000000479c3 */ /* 0x000ee20000008800 */
[----:B------:R-:W-:Y:S01]  /*3780*/  UMOV UR41, 0x400 ;  /* 0x0000040000297882 */ /* 0x000fe20000000000 */
[----:B------:R-:W-:-:S06]  /*3790*/  NOP ;  /* 0x0000000000007918 */ /* 0x000fcc0000000000 */
[----:B------:R-:W-:Y:S06]  /*37a0*/  BAR.ARV 0x6, 0xa0 ;  /* 0x0182800000007b1d */ /* 0x000fec0000002000 */
[----:B------:R-:W4:Y:S01]  /*37b0*/  LDCU UR6, c[0x0][0x38c] ;  /* 0x00007180ff0677ac */ /* 0x000f220008000800 */
[----:B------:R-:W-:Y:S01]  /*37c0*/  LOP3.LUT R3, R3, 0xffff, RZ, 0xc0, !PT ;  /* 0x0000ffff03037812 */ /* 0x000fe200078ec0ff */
[----:B-1----:R-:W-:Y:S01]  /*37d0*/  IMAD.MOV.U32 R9, RZ, RZ, 0x1 ;  /* 0x00000001ff097424 */ /* 0x002fe200078e00ff */
[----:B------:R-:W-:Y:S01]  /*37e0*/  LOP3.LUT R2, R2, 0xffff, RZ, 0xc0, !PT ;  /* 0x0000ffff02027812 */ /* 0x000fe200078ec0ff */
[----:B------:R-:W-:Y:S01]  /*37f0*/  IMAD.MOV.U32 R8, RZ, RZ, RZ ;  /* 0x000000ffff087224 */ /* 0x000fe200078e00ff */
[----:B------:R-:W-:Y:S01]  /*3800*/  R2UR UR43, R3 ;  /* 0x00000000032b72ca */ /* 0x000fe200000e0000 */
[----:B------:R-:W-:Y:S01]  /*3810*/  UMOV UR47, URZ ;  /* 0x000000ff002f7c82 */ /* 0x000fe20008000000 */
[----:B------:R-:W-:-:S02]  /*3820*/  R2UR UR65, R2 ;  /* 0x00000000024172ca */ /* 0x000fc400000e0000 */
[----:B------:R-:W-:Y:S01]  /*3830*/  CS2R R2, SRZ ;  /* 0x0000000000027805 */ /* 0x000fe2000001ff00 */
[----:B------:R-:W-:Y:S01]  /*3840*/  UMOV UR38, URZ ;  /* 0x000000ff00267c82 */ /* 0x000fe20008000000 */
[----:B---3--:R-:W-:Y:S01]  /*3850*/  ULEA UR41, UR4, UR41, 0x18 ;  /* 0x0000002904297291 */ /* 0x008fe2000f8ec0ff */
[----:B------:R-:W-:Y:S01]  /*3860*/  UMOV UR37, URZ ;  /* 0x000000ff00257c82 */ /* 0x000fe20008000000 */
[----:B------:R-:W-:Y:S02]  /*3870*/  UISETP.NE.AND UP3, UPT, UR68, URZ, UPT ;  /* 0x000000ff4400728c */ /* 0x000fe4000bf65270 */
[----:B------:R-:W-:Y:S02]  /*3880*/  UIADD3 UR5, UPT, UPT, UR41, 0x8400, URZ ;  /* 0x0000840029057890 */ /* 0x000fe4000fffe0ff */
[----:B------:R-:W-:-:S03]  /*3890*/  UIADD3 UR4, UPT, UPT, UR41, 0x18400, URZ ;  /* 0x0001840029047890 */ /* 0x000fc6000fffe0ff */
[----:B--2---:R-:W1:Y:S01]  /*38a0*/  LDS R0, [UR41+0x140] ;  /* 0x00014029ff007984 */ /* 0x004e620008000800 */
[----:B----4-:R-:W-:Y:S02]  /*38b0*/  UIADD3 UR6, UPT, UPT, UR6, 0x7f, URZ ;  /* 0x0000007f06067890 */ /* 0x010fe4000fffe0ff */
[----:B------:R-:W-:Y:S02]  /*38c0*/  USHF.R.U32.HI UR5, URZ, 0x4, UR5 ;  /* 0x00000004ff057899 */ /* 0x000fe40008011605 */
[----:B------:R-:W-:Y:S02]  /*38d0*/  USHF.R.S32.HI UR64, URZ, 0x1f, UR6 ;  /* 0x0000001fff407899 */ /* 0x000fe40008011406 */
[----:B------:R-:W-:Y:S02]  /*38e0*/  USHF.R.U32.HI UR4, URZ, 0x4, UR4 ;  /* 0x00000004ff047899 */ /* 0x000fe40008011604 */
[----:B------:R-:W-:Y:S02]  /*38f0*/  ULEA.HI UR64, UR64, UR6, URZ, 0x7 ;  /* 0x0000000640407291 */ /* 0x000fe4000f8f38ff */
[----:B------:R-:W-:-:S02]  /*3900*/  ULOP3.LUT UR5, UR5, 0x3fff, URZ, 0xc0, !UPT ;  /* 0x00003fff05057892 */ /* 0x000fc4000f8ec0ff */
[----:B------:R-:W-:Y:S02]  /*3910*/  USHF.R.S32.HI UR64, URZ, 0x7, UR64 ;  /* 0x00000007ff407899 */ /* 0x000fe40008011440 */
[----:B------:R-:W-:Y:S02]  /*3920*/  ULOP3.LUT UR45, UR4, 0x3fff, URZ, 0xc0, !UPT ;  /* 0x00003fff042d7892 */ /* 0x000fe4000f8ec0ff */
[----:B------:R-:W-:Y:S01]  /*3930*/  UISETP.LT.AND UP0, UPT, UR64, 0x1, UPT ;  /* 0x000000014000788c */ /* 0x000fe2000bf01270 */
[----:B------:R-:W-:Y:S01]  /*3940*/  UMOV UR62, 0x0 ;  /* 0x00000000003e7882 */ /* 0x000fe20000000000 */
        /* <DEDUP_REMOVED lines=9> */
[----:B------:R-:W-:-:S02]  /*39e0*/  ULOP3.LUT UR44, UR5, 0x10000, URZ, 0xfc, !UPT ;  /* 0x00010000052c7892 */ /* 0x000fc4000f8efcff */
[----:B------:R-:W-:Y:S02]  /*39f0*/  ULOP3.LUT UR45, UR45, 0x10000, URZ, 0xfc, !UPT ;  /* 0x000100002d2d7892 */ /* 0x000fe4000f8efcff */
[----:B------:R-:W-:Y:S01]  /*3a00*/  USEL UR66, UR64, 0x1, !UP0 ;  /* 0x0000000140427887 */ /* 0x000fe2000c000000 */
[----:B------:R-:W-:Y:S01]  /*3a10*/  UMOV UR52, 0x0 ;  /* 0x0000000000347882 */ /* 0x000fe20000000000 */
[----:B------:R-:W-:Y:S01]  /*3a20*/  UMOV UR53, 0x8400490 ;  /* 0x0840049000357882 */ /* 0x000fe20000000000 */
[----:B------:R-:W-:Y:S01]  /*3a30*/  UMOV UR50, 0x0 ;  /* 0x0000000000327882 */ /* 0x000fe20000000000 */
[----:B------:R-:W-:Y:S01]  /*3a40*/  UMOV UR51, 0x8400490 ;  /* 0x0840049000337882 */ /* 0x000fe20000000000 */
[----:B------:R-:W-:Y:S01]  /*3a50*/  UMOV UR48, 0x0 ;  /* 0x0000000000307882 */ /* 0x000fe20000000000 */
[----:B-1----:R-:W-:Y:S01]  /*3a60*/  R2UR UR67, R0 ;  /* 0x00000000004372ca */ /* 0x002fe200000e0000 */
[----:B------:R-:W-:-:S14]  /*3a70*/  UMOV UR49, 0x8400490 ;  /* 0x0840049000317882 */ /* 0x000fdc0000000000 */
.L_x_76:
[C---:B------:R-:W-:Y:S02]  /*3a80*/  LEA R0, R8.reuse, UR41, 0x3 ;  /* 0x0000002908007c11 */ /* 0x040fe4000f8e18ff */
[----:B------:R-:W-:Y:S02]  /*3a90*/  SHF.L.U32 R5, R3, 0x1f, RZ ;  /* 0x0000001f03057819 */ /* 0x000fe400000006ff */
[----:B------:R-:W-:Y:S02]  /*3aa0*/  LEA R4, R8, UR41, 0x4 ;  /* 0x0000002908047c11 */ /* 0x000fe4000f8e20ff */
[----:B------:R-:W1:Y:S02]  /*3ab0*/  SYNCS.PHASECHK.TRANS64.TRYWAIT P0, [R0+URZ+0x90], R5 ;  /* 0x00009005000075a7 */ /* 0x000e6400080011ff */
[----:B-1-3--:R-:W-:Y:S05]  /*3ac0*/  @!P0 BRA `(.L_x_69) ;  /* 0x0000006800d48947 */ /* 0x00afea0003800000 */
.L_x_169:
[----:B-1----:R-:W1:Y:S01]  /*3ad0*/  LDS.128 R4, [R4+0x120] ;  /* 0x0001200004047984 */ /* 0x002e620000000c00 */
[----:B------:R-:W-:Y:S02]  /*3ae0*/  VIADD R0, R0, 0xa0 ;  /* 0x000000a000007836 */ /* 0x000fe40000000000 */
[----:B------:R-:W-:Y:S01]  /*3af0*/  VIADD R8, R8, 0x1 ;  /* 0x0000000108087836 */ /* 0x000fe20000000000 */
[----:B------:R-:W-:Y:S01]  /*3b00*/  @!PT LDS RZ, [RZ] ;  /* 0x00000000fffff984 */ /* 0x000fe20000000800 */
[----:B------:R-:W-:Y:S01]  /*3b10*/  @!PT LDS RZ, [RZ] ;  /* 0x00000000fffff984 */ /* 0x000fe20000000800 */
[----:B------:R-:W-:Y:S01]  /*3b20*/  @!PT LDS RZ, [RZ] ;  /* 0x00000000fffff984 */ /* 0x000fe20000000800 */
[----:B------:R-:W-:Y:S01]  /*3b30*/  @!PT LDS RZ, [RZ] ;  /* 0x00000000fffff984 */ /* 0x000fe20000000800 */
[----:B------:R2:W-:Y:S06]  /*3b40*/  MEMBAR.ALL.CTA ;  /* 0x0000000000007992 */ /* 0x0005ec0000008000 */
[----:B--2---:R-:W2:Y:S01]  /*3b50*/  FENCE.VIEW.ASYNC.S ;  /* 0x00000000000073c6 */ /* 0x004ea20000000000 */
[----:B------:R-:W-:-:S04]  /*3b60*/  PRMT R0, RZ, 0x654, R0 ;  /* 0x00000654ff007816 */ /* 0x000fc80000000000 */
[----:B--2---:R2:W-:Y:S01]  /*3b70*/  SYNCS.ARRIVE.TRANS64.RED.A1T0 RZ, [R0+URZ], RZ ;  /* 0x000000ff00ff79a7 */ /* 0x0045e200081004ff */
[----:B-1----:R-:W-:Y:S01]  /*3b80*/  LOP3.LUT P1, RZ, R6, 0x1, RZ, 0xc0, !PT ;  /* 0x0000000106ff7812 */ /* 0x002fe2000782c0ff */
[----:B--2---:R-:W-:-:S12]  /*3b90*/  BRA.U UP3, `(.L_x_70) ;  /* 0x0000000503587547 */ /* 0x004fd8000b800000 */
[----:B------:R-:W1:Y:S01]  /*3ba0*/  LDCU UR4, c[0x0][0x38c] ;  /* 0x00007180ff0477ac */ /* 0x000e620008000800 */
[----:B------:R-:W-:Y:S02]  /*3bb0*/  PLOP3.LUT P2, PT, PT, PT, PT, 0x80, 0x8 ;  /* 0x000000000008781c */ /* 0x000fe40003f4f070 */
[----:B------:R-:W-:Y:S01]  /*3bc0*/  SHF.L.U32 R5, R9, 0x1f, RZ ;  /* 0x0000001f09057819 */ /* 0x000fe200000006ff */
[----:B------:R-:W-:Y:S02]  /*3bd0*/  ULEA UR46, UR47, UR41, 0x3 ;  /* 0x000000292f2e7291 */ /* 0x000fe4000f8e18ff */
[----:B------:R-:W-:Y:S02]  /*3be0*/  ULEA UR36, UR47, UR67, 0x7 ;  /* 0x000000432f247291 */ /* 0x000fe4000f8e38ff */
[----:B-1----:R-:W-:-:S06]  /*3bf0*/  UISETP.GE.AND UP0, UPT, UR4, 0x1, UPT ;  /* 0x000000010400788c */ /* 0x002fcc000bf06270 */
[----:B------:R-:W-:-:S05]  /*3c00*/  PLOP3.LUT P0, PT, PT, PT, UP0, 0x80, 0x8 ;  /* 0x000000000008781c */ /* 0x000fca0003f0f008 */
[----:B------:R-:W-:-:S08]  /*3c10*/  @UP0 ULEA UR4, UR38, UR41, 0x3 ;  /* 0x0000002926040291 */ /* 0x000fd0000f8e18ff */
[----:B------:R-:W-:-:S04]  /*3c20*/  @P0 SHF.L.U32 R0, R2, 0x1f, RZ ;  /* 0x0000001f02000819 */ /* 0x000fc800000006ff */
[----:B------:R1:W2:Y:S01]  /*3c30*/  @P0 SYNCS.PHASECHK.TRANS64.TRYWAIT P2, [UR4], R0 ;  /* 0x00000000ff0005a7 */ /* 0x0002a20008041104 */
[----:B------:R-:W3:Y:S02]  /*3c40*/  SYNCS.PHASECHK.TRANS64.TRYWAIT P0, [UR46+0xd0], R5 ;  /* 0x0000d005ff0075a7 */ /* 0x000ee4000800112e */
[----:B-123--:R-:W-:Y:S05]  /*3c50*/  @!P0 BRA `(.L_x_71) ;  /* 0x0000006800848947 */ /* 0x00efea0003800000 */
.L_x_171:
[----:B------:R-:W-:Y:S01]  /*3c60*/  UMOV UR42, UR37 ;  /* 0x00000025002a7c82 */ /* 0x000fe20008000000 */
[----:B------:R-:W-:Y:S05]  /*3c70*/  BRA.U !UP0, `(.L_x_72) ;  /* 0x0000000508107547 */ /* 0x000fea000b800000 */
[----:B------:R-:W-:Y:S02]  /*3c80*/  UIADD3 UR42, UPT, UPT, UR66, UR37, URZ ;  /* 0x00000025422a7290 */ /* 0x000fe4000fffe0ff */
[----:B------:R-:W-:Y:S01]  /*3c90*/  UPLOP3.LUT UP2, UPT, UPT, UPT, UPT, 0x40, 0x4 ;  /* 0x000000000004789c */ /* 0x000fe20003f4e870 */
[----:B------:R-:W-:Y:S01]  /*3ca0*/  UMOV UR39, UR64 ;  /* 0x0000004000277c82 */ /* 0x000fe20008000000 */
[----:B------:R-:W-:-:S09]  /*3cb0*/  UMOV UR5, UR38 ;  /* 0x0000002600057c82 */ /* 0x000fd20008000000 */
.L_x_75:
[----:B------:R-:W-:Y:S01]  /*3cc0*/  ULEA UR7, UR5, UR41, 0x3 ;  /* 0x0000002905077291 */ /* 0x000fe2000f8e18ff */
[----:B--23--:R-:W-:Y:S11]  /*3cd0*/  @P2 BRA `(.L_x_73) ;  /* 0x00000000000c2947 */ /* 0x00cff60003800000 */
[----:B-1----:R-:W-:Y:S04]  /*3ce0*/  SHF.L.U32 R5, R2, 0x1f, RZ ;  /* 0x0000001f02057819 */ /* 0x002fe800000006ff */
[----:B------:R-:W1:Y:S02]  /*3cf0*/  SYNCS.PHASECHK.TRANS64.TRYWAIT P0, [UR7], R5 ;  /* 0x00000005ff0075a7 */ /* 0x000e640008001107 */
[----:B-1----:R-:W-:Y:S05]  /*3d00*/  @!P0 BRA `(.L_x_74) ;  /* 0x0000006800708947 */ /* 0x002fea0003800000 */
.L_x_73:
[----:B------:R-:W-:Y:S01]  /*3d10*/  UISETP.NE.AND UP0, UPT, UR39, 0x1, UPT ;  /* 0x000000012700788c */ /* 0x000fe2000bf05270 */
[----:B------:R-:W-:Y:S01]  /*3d20*/  PLOP3.LUT P2, PT, PT, PT, PT, 0x80, 0x8 ;  /* 0x000000000008781c */ /* 0x000fe20003f4f070 */
[----:B------:R-:W-:Y:S02]  /*3d30*/  UIADD3 UR4, UPT, UPT, UR5, 0x1, URZ ;  /* 0x0000000105047890 */ /* 0x000fe4000fffe0ff */
[----:B------:R-:W-:Y:S02]  /*3d40*/  UIADD3 UR40, UPT, UPT, UR7, 0x20, URZ ;  /* 0x0000002007287890 */ /* 0x000fe4000fffe0ff */
[----:B------:R-:W-:Y:S01]  /*3d50*/  UISETP.NE.AND UP1, UPT, UR4, 0x4, UPT ;  /* 0x000000040400788c */ /* 0x000fe2000bf25270 */
[----:B------:R-:W-:Y:S01]  /*3d60*/  PLOP3.LUT P0, PT, PT, PT, UP0, 0x80, 0x8 ;  /* 0x000000000008781c */ /* 0x000fe20003f0f008 */
[----:B------:R-:W-:Y:S02]  /*3d70*/  UIADD3 UR37, UPT, UPT, UR37, 0x1, URZ ;  /* 0x0000000125257890 */ /* 0x000fe4000fffe0ff */
[----:B------:R-:W-:Y:S02]  /*3d80*/  USEL UR6, URZ, 0x1, UP1 ;  /* 0x00000001ff067887 */ /* 0x000fe40008800000 */
[----:B------:R-:W-:Y:S02]  /*3d90*/  USEL UR38, UR4, URZ, UP1 ;  /* 0x000000ff04267287 */ /* 0x000fe40008800000 */
[----:B------:R-:W-:Y:S02]  /*3da0*/  UIADD3 UR39, UPT, UPT, UR39, -0x1, URZ ;  /* 0xffffffff27277890 */ /* 0x000fe4000fffe0ff */
[----:B------:R-:W-:Y:S01]  /*3db0*/  @UP0 ULEA UR4, UR38, UR41, 0x3 ;  /* 0x0000002926040291 */ /* 0x000fe2000f8e18ff */
[----:B------:R-:W-:Y:S01]  /*3dc0*/  LOP3.LUT R2, R2, UR6, RZ, 0x3c, !PT ;  /* 0x0000000602027c12 */ /* 0x000fe2000f8e3cff */
[----:B------:R-:W-:Y:S02]  /*3dd0*/  ULEA UR6, UR5, UR45, 0xb ;  /* 0x0000002d05067291 */ /* 0x000fe4000f8e58ff */
[----:B------:R-:W-:Y:S01]  /*3de0*/  UISETP.NE.AND UP0, UPT, UR37, UR42, UPT ;  /* 0x0000002a2500728c */ /* 0x000fe2000bf05270 */
[----:B-1----:R-:W-:Y:S01]  /*3df0*/  @P0 SHF.L.U32 R0, R2, 0x1f, RZ ;  /* 0x0000001f02000819 */ /* 0x002fe200000006ff */
[----:B------:R-:W-:Y:S02]  /*3e00*/  UIADD3 UR34, UPT, UPT, UR6, 0x2, URZ ;  /* 0x0000000206227890 */ /* 0x000fe4000fffe0ff */
[----:B------:R-:W-:Y:S01]  /*3e10*/  UIADD3 UR30, UPT, UPT, UR6, 0x4, URZ ;  /* 0x00000004061e7890 */ /* 0x000fe2000fffe0ff */
[----:B------:R2:W3:Y:S01]  /*3e20*/  @P0 SYNCS.PHASECHK.TRANS64.TRYWAIT P2, [UR4], R0 ;  /* 0x00000000ff0005a7 */ /* 0x0004e20008041104 */
[----:B------:R-:W-:Y:S02]  /*3e30*/  ULEA UR4, UR5, UR44, 0xa ;  /* 0x0000002c05047291 */ /* 0x000fe4000f8e50ff */
[----:B------:R-:W-:Y:S02]  /*3e40*/  UIADD3 UR26, UPT, UPT, UR6, 0x6, URZ ;  /* 0x00000006061a7890 */ /* 0x000fe4000fffe0ff */
        /* <DEDUP_REMOVED lines=10> */
[----:B------:R-:W-:Y:S01]  /*3ef0*/  UIADD3 UR8, UPT, UPT, UR4, 0x206, URZ ;  /* 0x0000020604087890 */ /* 0x000fe2000fffe0ff */
[----:B------:R-:W-:Y:S01]  /*3f00*/  UMOV UR7, 0x40004040 ;  /* 0x4000404000077882 */ /* 0x000fe20000000000 */
[----:B------:R-:W-:Y:S01]  /*3f10*/  UMOV UR5, 0x40004040 ;  /* 0x4000404000057882 */ /* 0x000fe20000000000 */
[----:B------:R-:W-:Y:S01]  /*3f20*/  UMOV UR35, 0x40004040 ;  /* 0x4000404000237882 */ /* 0x000fe20000000000 */
[----:B------:R1:W-:Y:S01]  /*3f30*/  UTCHMMA.2CTA gdesc[UR4], gdesc[UR6], tmem[UR36], tmem[UR62], idesc[UR63], UP2 ;  /* 0x00ff3e06040075ea */ /* 0x0003e20009200024 */
[----:B------:R-:W-:Y:S01]  /*3f40*/  UPLOP3.LUT UP2, UPT, UPT, UPT, UPT, 0x80, 0x8 ;  /* 0x000000000008789c */ /* 0x000fe20003f4f070 */
[----:B------:R-:W-:Y:S01]  /*3f50*/  UMOV UR33, 0x40004040 ;  /* 0x4000404000217882 */ /* 0x000fe20000000000 */
[----:B------:R-:W-:Y:S01]  /*3f60*/  UMOV UR31, 0x40004040 ;  /* 0x40004040001f7882 */ /* 0x000fe20000000000 */
[----:B------:R2:W-:Y:S01]  /*3f70*/  UTCHMMA.2CTA gdesc[UR32], gdesc[UR34], tmem[UR36], tmem[UR60], idesc[UR61], UPT ;  /* 0x00ff3c22200075ea */ /* 0x0005e2000ba00024 */
        /* <DEDUP_REMOVED lines=14> */
[----:B------:R-:W-:Y:S01]  /*4060*/  UMOV UR9, 0x40004040 ;  /* 0x4000404000097882 */ /* 0x000fe20000000000 */
[----:B------:R2:W-:Y:S01]  /*4070*/  UTCHMMA.2CTA gdesc[UR12], gdesc[UR14], tmem[UR36], tmem[UR50], idesc[UR51], UPT ;  /* 0x00ff320e0c0075ea */ /* 0x0005e2000ba00024 */
[----:B------:R2:W-:Y:S01]  /*4080*/  UTCHMMA.2CTA gdesc[UR8], gdesc[UR10], tmem[UR36], tmem[UR48], idesc[UR49], UPT ;  /* 0x00ff300a080075ea */ /* 0x0005e2000ba00024 */
[----:B------:R2:W-:Y:S01]  /*4090*/  UTCBAR.2CTA.MULTICAST [UR40], URZ, UR43 ;  /* 0x000000ff280073e9 */ /* 0x0005e2000820082b */
[----:B-1----:R-:W-:Y:S01]  /*40a0*/  UMOV UR5, UR38 ;  /* 0x0000002600057c82 */ /* 0x002fe20008000000 */
[----:B------:R-:W-:Y:S05]  /*40b0*/  BRA.U UP0, `(.L_x_75) ;  /* 0xfffffffd00007547 */ /* 0x000fea000b83ffff */
.L_x_72:
[----:B------:R-:W-:Y:S01]  /*40c0*/  UIADD3 UR4, UPT, UPT, UR46, 0xb0, URZ ;  /* 0x000000b02e047890 */ /* 0x000fe2000fffe0ff */
[----:B------:R-:W-:-:S08]  /*40d0*/  UMOV UR37, UR42 ;  /* 0x0000002a00257c82 */ /* 0x000fd00008000000 */
[----:B------:R4:W-:Y:S01]  /*40e0*/  UTCBAR.2CTA.MULTICAST [UR4], URZ, UR65 ;  /* 0x000000ff040073e9 */ /* 0x0009e20008200841 */
[----:B------:R-:W-:Y:S02]  /*40f0*/  NOP ;  /* 0x0000000000007918 */ /* 0x000fe40000000000 */
.L_x_70:
[----:B----4-:R-:W-:Y:S01]  /*4100*/  UIADD3 UR4, UPT, UPT, UR47, 0x1, URZ ;  /* 0x000000012f047890 */ /* 0x010fe2000fffe0ff */
[----:B------:R-:W-:-:S03]  /*4110*/  ISETP.NE.AND P0, PT, R8, 0x2, PT ;  /* 0x000000020800780c */ /* 0x000fc60003f05270 */
[----:B------:R-:W-:Y:S01]  /*4120*/  UISETP.NE.AND UP0, UPT, UR4, 0x4, UPT ;  /* 0x000000040400788c */ /* 0x000fe2000bf05270 */
[----:B-12---:R-:W-:Y:S02]  /*4130*/  SEL R0, RZ, 0x1, P0 ;  /* 0x00000001ff007807 */ /* 0x006fe40000000000 */
[----:B------:R-:W-:Y:S01]  /*4140*/  SEL R8, R8, RZ, P0 ;  /* 0x000000ff08087207 */ /* 0x000fe20000000000 */
[----:B------:R-:W-:Y:S01]  /*4150*/  USEL UR5, URZ, 0x1, UP0 ;  /* 0x00000001ff057887 */ /* 0x000fe20008000000 */
[----:B------:R-:W-:Y:S01]  /*4160*/  LOP3.LUT R3, R3, R0, RZ, 0x3c, !PT ;  /* 0x0000000003037212 */ /* 0x000fe200078e3cff */
[----:B------:R-:W-:-:S04]  /*4170*/  USEL UR47, UR4, URZ, UP0 ;  /* 0x000000ff042f7287 */ /* 0x000fc80008000000 */
[----:B------:R-:W-:Y:S01]  /*4180*/  LOP3.LUT R9, R9, UR5, RZ, 0x3c, !PT ;  /* 0x0000000509097c12 */ /* 0x000fe2000f8e3cff */
[----:B------:R-:W-:Y:S07]  /*4190*/  @P1 BRA `(.L_x_76) ;  /* 0xfffffff800381947 */ /* 0x000fee000383ffff */
[----:B------:R-:W1:Y:S01]  /*41a0*/  S2UR UR8, SR_CgaCtaId ;  /* 0x00000000000879c3 */ /* 0x000e620000008800 */
[----:B------:R-:W-:Y:S01]  /*41b0*/  ELECT P0, URZ, PT ;  /* 0x0000000000ff782f */ /* 0x000fe20003800000 */
[----:B------:R-:W-:Y:S01]  /*41c0*/  HFMA2 R0, -RZ, RZ, 0, 5.9604644775390625e-08 ;  /* 0x00000001ff007431 */ /* 0x000fe200000001ff */
[----:B------:R-:W-:-:S05]  /*41d0*/  UMOV UR4, 0x40 ;  /* 0x0000004000047882 */ /* 0x000fca0000000000 */
[----:B------:R-:W-:Y:S01]  /*41e0*/  UVIRTCOUNT.DEALLOC.SMPOOL 0x80 ;  /* 0x000000800000784c */ /* 0x000fe20000000000 */
[----:B------:R-:W-:Y:S02]  /*41f0*/  UISETP.NE.AND UP1, UPT, UR68, URZ, UPT ;  /* 0x000000ff4400728c */ /* 0x000fe4000bf25270 */
[----:B-1----:R-:W-:-:S09]  /*4200*/  ULEA UR8, UR8, UR4, 0x18 ;  /* 0x0000000408087291 */ /* 0x002fd2000f8ec0ff */
[----:B------:R1:W-:Y:S01]  /*4210*/  @P0 STS.U8 [UR8+0x1c], R0 ;  /* 0x00001c00ff000988 */ /* 0x0003e20008000008 */
[----:B------:R-:W-:Y:S05]  /*4220*/  BRA.U UP1, `(.L_x_77) ;  /* 0x0000000101a07547 */ /* 0x000fea000b800000 */
[----:B------:R-:W-:Y:S01]  /*4230*/  UIADD3 UR7, UPT, UPT, UR41, 0xd0, URZ ;  /* 0x000000d029077890 */ /* 0x000fe2000fffe0ff */
[----:B------:R-:W-:-:S03]  /*4240*/  SHF.L.U32 R3, R9, 0x1f, RZ ;  /* 0x0000001f09037819 */ /* 0x000fc600000006ff */
[----:B------:R-:W-:-:S09]  /*4250*/  ULEA UR4, UR47, UR7, 0x3 ;  /* 0x000000072f047291 */ /* 0x000fd2000f8e18ff */
[----:B------:R-:W2:Y:S02]  /*4260*/  SYNCS.PHASECHK.TRANS64.TRYWAIT P0, [UR4], R3 ;  /* 0x00000003ff0075a7 */ /* 0x000ea40008001104 */
[----:B--2---:R-:W-:Y:S05]  /*4270*/  @!P0 BRA `(.L_x_78) ;  /* 0x00000064002c8947 */ /* 0x004fea0003800000 */
.L_x_174:
        /* <DEDUP_REMOVED lines=9> */
.L_x_176:
        /* <DEDUP_REMOVED lines=9> */
.L_x_178:
[----:B------:R-:W-:-:S04]  /*43a0*/  UIADD3 UR4, UPT, UPT, UR4, 0x1, URZ ;  /* 0x0000000104047890 */ /* 0x000fc8000fffe0ff */
[----:B------:R-:W-:-:S04]  /*43b0*/  UISETP.NE.AND UP0, UPT, UR4, 0x4, UPT ;  /* 0x000000040400788c */ /* 0x000fc8000bf05270 */
[----:B------:R-:W-:Y:S02]  /*43c0*/  USEL UR5, URZ, 0x1, UP0 ;  /* 0x00000001ff057887 */ /* 0x000fe40008000000 */
[----:B------:R-:W-:-:S04]  /*43d0*/  USEL UR4, UR4, URZ, UP0 ;  /* 0x000000ff04047287 */ /* 0x000fc80008000000 */
[----:B------:R-:W-:Y:S01]  /*43e0*/  ULEA UR4, UR4, UR7, 0x3 ;  /* 0x0000000704047291 */ /* 0x000fe2000f8e18ff */
[----:B-1----:R-:W-:-:S04]  /*43f0*/  LOP3.LUT R3, R2, UR5, RZ, 0x3c, !PT ;  /* 0x0000000502037c12 */ /* 0x002fc8000f8e3cff */
[----:B------:R-:W-:Y:S01]  /*4400*/  SHF.L.U32 R3, R3, 0x1f, RZ ;  /* 0x0000001f03037819 */ /* 0x000fe200000006ff */
[----:B------:R-:W-:-:S04]  /*4410*/  IMAD.U32 R0, RZ, RZ, UR4 ;  /* 0x00000004ff007e24 */ /* 0x000fc8000f8e00ff */
[----:B------:R1:W2:Y:S03]  /*4420*/  SYNCS.PHASECHK.TRANS64.TRYWAIT P0, [R0+URZ], R3 ;  /* 0x00000003000075a7 */ /* 0x0002a600080011ff */
[----:B--2---:R-:W-:Y:S05]  /*4430*/  @!P0 NANOSLEEP.SYNCS 0x989680 ;  /* 0x009896800000895d */ /* 0x004fea0003900000 */
[----:B------:R-:W2:Y:S02]  /*4440*/  @!P0 SYNCS.PHASECHK.TRANS64 P0, [R0+URZ], R3 ;  /* 0x00000003000085a7 */ /* 0x000ea400080010ff */
[----:B--2---:R-:W-:Y:S05]  /*4450*/  @P0 BRA `(.L_x_81) ;  /* 0x0000000000200947 */ /* 0x004fea0003800000 */
.L_x_82:
[----:B--2---:R2:W4:Y:S02]  /*4460*/  SYNCS.PHASECHK.TRANS64.TRYWAIT P0, [R0+URZ], R3 ;  /* 0x00000003000075a7 */ /* 0x00452400080011ff */
[----:B----4-:R-:W-:Y:S05]  /*4470*/  @!P0 NANOSLEEP.SYNCS 0x989680 ;  /* 0x009896800000895d */ /* 0x010fea0003900000 */
[----:B------:R-:W4:Y:S02]  /*4480*/  @!P0 SYNCS.PHASECHK.TRANS64 P0, [R0+URZ], R3 ;  /* 0x00000003000085a7 */ /* 0x000f2400080010ff */
[----:B----4-:R-:W-:Y:S05]  /*4490*/  @!P0 BRA `(.L_x_82) ;  /* 0xfffffffc00f08947 */ /* 0x010fea000383ffff */
[----:B------:R-:W-:Y:S05]  /*44a0*/  BRA `(.L_x_81) ;  /* 0x00000000000c7947 */ /* 0x000fea0003800000 */
.L_x_77:
[----:B------:R-:W-:-:S04]  /*44b0*/  UIADD3 UR4, UPT, UPT, UR41, 0x110, URZ ;  /* 0x0000011029047890 */ /* 0x000fc8000fffe0ff */
[----:B------:R-:W-:-:S09]  /*44c0*/  UPRMT UR4, UR69, 0x654, UR4 ;  /* 0x0000065445047896 */ /* 0x000fd20008000004 */
[----:B------:R-:W-:Y:S03]  /*44d0*/  SYNCS.ARRIVE.TRANS64.RED.A1T0 RZ, [UR4], RZ ;  /* 0x000000ffffff79a7 */ /* 0x000fe60008100404 */
.L_x_81:
[----:B-12---:R-:W-:Y:S01]  /*44e0*/  SHF.L.U32 R3, RZ, 0x1f, RZ ;  /* 0x0000001fff037819 */ /* 0x006fe200000006ff */
[----:B------:R-:W-:Y:S01]  /*44f0*/  UIADD3 UR4, UPT, UPT, UR41, 0x110, URZ ;  /* 0x0000011029047890 */ /* 0x000fe2000fffe0ff */
[----:B------:R-:W-:Y:S02]  /*4500*/  PLOP3.LUT P0, PT, PT, PT, UP1, 0x80, 0x8 ;  /* 0x000000000008781c */ /* 0x000fe40003f0f018 */
[----:B------:R-:W1:Y:S02]  /*4510*/  SYNCS.PHASECHK.TRANS64.TRYWAIT P1, [UR41+0x110], R3 ;  /* 0x00011003ff0075a7 */ /* 0x000e640008021129 */
[----:B-1----:R-:W-:Y:S09]  /*4520*/  @!P1 BRA `(.L_x_83) ;  /* 0x0000006000c89947 */ /* 0x002ff20003800000 */
.L_x_180:
[----:B------:R-:W-:Y:S01]  /*4530*/  @!UP1 UPRMT UR4, UR69, 0x654, UR4 ;  /* 0x0000065445049896 */ /* 0x000fe20008000004 */
[----:B------:R-:W-:Y:S01]  /*4540*/  UMOV UR5, 0xffff ;  /* 0x0000ffff00057882 */ /* 0x000fe20000000000 */
[----:B------:R-:W-:-:S07]  /*4550*/  UMOV UR6, 0x1 ;  /* 0x0000000100067882 */ /* 0x000fce0000000000 */
[----:B------:R-:W-:Y:S01]  /*4560*/  @!P0 SYNCS.ARRIVE.TRANS64.RED.A1T0 RZ, [UR4], RZ ;  /* 0x000000ffffff89a7 */ /* 0x000fe20008100404 */
[----:B------:R-:W-:Y:S01]  /*4570*/  NOP ;  /* 0x0000000000007918 */ /* 0x000fe20000000000 */
[----:B-1----:R-:W1:Y:S01]  /*4580*/  LDS R0, [UR8+0x14] ;  /* 0x00001408ff007984 */ /* 0x002e620008000800 */
[----:B------:R-:W-:-:S04]  /*4590*/  ULOP3.LUT UR4, UR67, 0xffff, URZ, 0xc0, !UPT ;  /* 0x0000ffff43047892 */ /* 0x000fc8000f8ec0ff */
[----:B------:R-:W-:-:S04]  /*45a0*/  USHF.R.U32.HI UR4, URZ, 0x5, UR4 ;  /* 0x00000005ff047899 */ /* 0x000fc80008011604 */
[----:B------:R-:W-:Y:S02]  /*45b0*/  USHF.L.U32 UR5, UR5, UR4, URZ ;  /* 0x0000000405057299 */ /* 0x000fe400080006ff */
[----:B------:R-:W-:-:S04]  /*45c0*/  USHF.L.U32 UR4, UR6, UR4, URZ ;  /* 0x0000000406047299 */ /* 0x000fc800080006ff */
[----:B-1----:R-:W-:-:S04]  /*45d0*/  LOP3.LUT R0, R0, UR5, RZ, 0xc0, !PT ;  /* 0x0000000500007c12 */ /* 0x002fc8000f8ec0ff */
[----:B------:R-:W-:-:S13]  /*45e0*/  ISETP.NE.AND P0, PT, R0, UR5, PT ;  /* 0x0000000500007c0c */ /* 0x000fda000bf05270 */
[----:B------:R-:W-:Y:S05]  /*45f0*/  @P0 BRA `(.L_x_84) ;  /* 0x0000000000580947 */ /* 0x000fea0003800000 */
[----:B------:R-:W1:Y:S02]  /*4600*/  LDS R0, [UR8+0x18] ;  /* 0x00001808ff007984 */ /* 0x000e640008000800 */
[----:B-1----:R-:W-:-:S04]  /*4610*/  LOP3.LUT R0, R0, UR4, RZ, 0xc0, !PT ;  /* 0x0000000400007c12 */ /* 0x002fc8000f8ec0ff */
[----:B------:R-:W-:-:S13]  /*4620*/  ISETP.NE.AND P0, PT, R0, UR4, PT ;  /* 0x0000000400007c0c */ /* 0x000fda000bf05270 */
[----:B------:R-:W-:Y:S05]  /*4630*/  @P0 BRA `(.L_x_85) ;  /* 0x00000000003c0947 */ /* 0x000fea0003800000 */
[----:B------:R-:W1:Y:S01]  /*4640*/  S2R R2, SR_LANEID ;  /* 0x0000000000027919 */ /* 0x000e620000000000 */
[----:B------:R-:W-:Y:S01]  /*4650*/  ULOP3.LUT UR5, URZ, UR5, URZ, 0x33, !UPT ;  /* 0x00000005ff057292 */ /* 0x000fe2000f8e33ff */
[----:B------:R-:W-:Y:S01]  /*4660*/  LOP3.LUT R4, RZ, UR4, RZ, 0x33, !PT ;  /* 0x00000004ff047c12 */ /* 0x000fe2000f8e33ff */
[----:B------:R-:W-:Y:S02]  /*4670*/  VOTEU.ANY UR4, UPT, PT ;  /* 0x0000000000047886 */ /* 0x000fe400038e0100 */
[----:B------:R-:W-:Y:S01]  /*4680*/  UFLO.U32 UR4, UR4 ;  /* 0x00000004000472bd */ /* 0x000fe200080e0000 */
[----:B------:R-:W2:Y:S01]  /*4690*/  REDUX UR6, R4 ;  /* 0x00000000040673c4 */ /* 0x000ea20000000000 */
[----:B------:R-:W-:-:S06]  /*46a0*/  IMAD.U32 R0, RZ, RZ, UR5 ;  /* 0x00000005ff007e24 */ /* 0x000fcc000f8e00ff */
[----:B------:R4:W-:Y:S01]  /*46b0*/  UTCATOMSWS.AND URZ, UR5 ;  /* 0x0000000500ff79e3 */ /* 0x0009e20008000000 */
[----:B------:R-:W3:Y:S01]  /*46c0*/  REDUX UR7, R0 ;  /* 0x00000000000773c4 */ /* 0x000ee20000000000 */
[----:B-1----:R-:W-:Y:S01]  /*46d0*/  ISETP.EQ.U32.AND P0, PT, R2, UR4, PT ;  /* 0x0000000402007c0c */ /* 0x002fe2000bf02070 */
[----:B--2---:R-:W-:Y:S01]  /*46e0*/  IMAD.U32 R2, RZ, RZ, UR6 ;  /* 0x00000006ff027e24 */ /* 0x004fe2000f8e00ff */
[----:B---3--:R-:W-:-:S11]  /*46f0*/  MOV R3, UR7 ;  /* 0x0000000700037c02 */ /* 0x008fd60008000f00 */
[----:B------:R4:W-:Y:S04]  /*4700*/  @P0 ATOMS.AND RZ, [UR8+0x14], R3 ;  /* 0x00001403ffff098c */ /* 0x0009e8000a800008 */
[----:B------:R4:W-:Y:S01]  /*4710*/  @P0 ATOMS.AND RZ, [UR8+0x18], R2 ;  /* 0x00001802ffff098c */ /* 0x0009e2000a800008 */
[----:B------:R-:W-:Y:S05]  /*4720*/  BRA `(.L_x_86) ;  /* 0x0000000000147947 */ /* 0x000fea0003800000 */
.L_x_85:
[----:B------:R-:W-:Y:S02]  /*4730*/  MOV R2, 0x4750 ;  /* 0x0000475000027802 */ /* 0x000fe40000000f00 */
[----:B---3-5:R-:W-:Y:S05]  /*4740*/  CALL.REL.NOINC `($__internal_0_$__cuda_sm10x_tcgen05_guardrail_trap_col_being_dealloced_not_returned_by_alloc) ;  /* 0x0000006400a87944 */ /* 0x028fea0003c00000 */
[----:B------:R-:W-:Y:S05]  /*4750*/  BRA `(.L_x_86) ;  /* 0x0000000000087947 */ /* 0x000fea0003800000 */
.L_x_84:
[----:B------:R-:W-:Y:S02]  /*4760*/  MOV R2, 0x4780 ;  /* 0x0000478000027802 */ /* 0x000fe40000000f00 */
[----:B---3-5:R-:W-:Y:S05]  /*4770*/  CALL.REL.NOINC `($__internal_2_$__cuda_sm10x_tcgen05_guardrail_trap_unallocated_columns_being_dealloced) ;  /* 0x0000006400b47944 */ /* 0x028fea0003c00000 */
.L_x_86:
[----:B------:R-:W-:Y:S01]  /*4780*/  NOP ;  /* 0x0000000000007918 */ /* 0x000fe20000000000 */
[----:B----4-:R-:W-:Y:S05]  /*4790*/  EXIT ;  /* 0x000000000000794d */ /* 0x010fea0003800000 */
.L_x_57:
[----:B------:R-:W-:-:S09]  /*47a0*/  UISETP.NE.OR UP0, UPT, UR18, 0x3, !UP3 ;  /* 0x000000031200788c */ /* 0x000fd2000df05670 */
[----:B------:R-:W-:Y:S05]  /*47b0*/  BRA.U UP0, `(.L_x_87) ;  /* 0x0000001100b87547 */ /* 0x000fea000b800000 */
[----:B------:R-:W1:Y:S01]  /*47c0*/  LDCU UR31, c[0x0][0x370] ;  /* 0x00006e00ff1f77ac */ /* 0x000e620008000800 */
[----:B------:R-:W2:Y:S01]  /*47d0*/  LDC.64 R16, c[0x0][0x348] ;  /* 0x0000d200ff107b82 */ /* 0x000ea20000000a00 */
[----:B------:R-:W-:Y:S02]  /*47e0*/  HFMA2 R13, -RZ, RZ, 0, 0 ;  /* 0x00000000ff0d7431 */ /* 0x000fe400000001ff */
[----:B------:R-:W-:Y:S01]  /*47f0*/  IMAD.MOV.U32 R15, RZ, RZ, 0x1 ;  /* 0x00000001ff0f7424 */ /* 0x000fe200078e00ff */
[----:B------:R-:W1:Y:S01]  /*4800*/  LDCU.128 UR48, c[0x0][0xb10] ;  /* 0x00016200ff3077ac */ /* 0x000e620008000c00 */
[----:B------:R-:W-:Y:S01]  /*4810*/  IMAD.MOV.U32 R14, RZ, RZ, RZ ;  /* 0x000000ffff0e7224 */ /* 0x000fe200078e00ff */
[----:B------:R-:W-:Y:S01]  /*4820*/  MOV R7, 0x2000 ;  /* 0x0000200000077802 */ /* 0x000fe20000000f00 */
[----:B------:R-:W3:Y:S01]  /*4830*/  LDCU UR30, c[0x0][0x374] ;  /* 0x00006e80ff1e77ac */ /* 0x000ee20008000800 */
[----:B------:R-:W4:Y:S01]  /*4840*/  LDC.64 R2, c[0x0][0x888] ;  /* 0x00022200ff027b82 */ /* 0x000f220000000a00 */
[----:B------:R-:W3:Y:S01]  /*4850*/  LDCU UR15, c[0x0][0xb0c] ;  /* 0x00016180ff0f77ac */ /* 0x000ee20008000800 */
[----:B------:R-:W2:Y:S06]  /*4860*/  LDCU UR46, c[0x0][0xb20] ;  /* 0x00016400ff2e77ac */ /* 0x000eac0008000800 */
[----:B------:R-:W4:Y:S01]  /*4870*/  LDC.64 R4, c[0x0][0x890] ;  /* 0x00022400ff047b82 */ /* 0x000f220000000a00 */
[----:B------:R-:W2:Y:S01]  /*4880*/  LDCU UR4, c[0x0][0xb30] ;  /* 0x00016600ff0477ac */ /* 0x000ea20008000800 */
[----:B------:R-:W-:Y:S01]  /*4890*/  UMOV UR21, 0x400 ;  /* 0x0000040000157882 */ /* 0x000fe20000000000 */
[----:B-1----:R-:W-:-:S02]  /*48a0*/  UIMAD.WIDE.U32 UR6, UR31, UR48, URZ ;  /* 0x000000301f0672a5 */ /* 0x002fc4000f8e00ff */
[----:B---3--:R-:W-:Y:S02]  /*48b0*/  UIMAD.WIDE.U32 UR8, UR30, UR51, URZ ;  /* 0x000000331e0872a5 */ /* 0x008fe4000f8e00ff */
[----:B------:R-:W-:Y:S02]  /*48c0*/  ULEA UR21, UR47, UR21, 0x18 ;  /* 0x000000152f157291 */ /* 0x000fe4000f8ec0ff */
[----:B------:R-:W-:Y:S02]  /*48d0*/  UPLOP3.LUT UP2, UPT, UPT, UPT, UPT, 0x40, 0x4 ;  /* 0x000000000004789c */ /* 0x000fe40003f4e870 */
[----:B------:R-:W-:Y:S01]  /*48e0*/  UIADD3 UR37, UPT, UPT, UR21, 0x58, URZ ;  /* 0x0000005815257890 */ /* 0x000fe2000fffe0ff */
[----:B------:R-:W-:Y:S01]  /*48f0*/  UMOV UR6, UR7 ;  /* 0x0000000700067c82 */ /* 0x000fe20008000000 */
[----:B------:R-:W-:Y:S01]  /*4900*/  UMOV UR38, UR9 ;  /* 0x0000000900267c82 */ /* 0x000fe20008000000 */
[----:B------:R-:W-:Y:S02]  /*4910*/  UISETP.GE.AND UP0, UPT, UR45, 0x1, UPT ;  /* 0x000000012d00788c */ /* 0x000fe4000bf06270 */
[----:B------:R-:W-:Y:S01]  /*4920*/  UISETP.NE.AND UP4, UPT, UR45, 0x1, UPT ;  /* 0x000000012d00788c */ /* 0x000fe2000bf85270 */
[----:B------:R-:W1:Y:S01]  /*4930*/  LDCU.64 UR22, c[0x0][0xb28] ;  /* 0x00016500ff1677ac */ /* 0x000e620008000a00 */
[----:B------:R-:W-:-:S02]  /*4940*/  UISETP.NE.AND UP6, UPT, UR15, 0x1, UPT ;  /* 0x000000010f00788c */ /* 0x000fc4000bfc5270 */
[----:B------:R-:W-:Y:S02]  /*4950*/  UISETP.NE.AND UP5, UPT, UR50, 0x1, UPT ;  /* 0x000000013200788c */ /* 0x000fe4000bfa5270 */
[----:B------:R-:W-:Y:S02]  /*4960*/  UIADD3 UR41, UPT, UPT, UR21, 0x40, URZ ;  /* 0x0000004015297890 */ /* 0x000fe4000fffe0ff */
[----:B------:R-:W-:Y:S02]  /*4970*/  UIADD3 UR33, UPT, UPT, UR21, 0x48, URZ ;  /* 0x0000004815217890 */ /* 0x000fe4000fffe0ff */
[----:B------:R-:W-:Y:S02]  /*4980*/  UIADD3 UR25, UPT, UPT, UR21, 0x50, URZ ;  /* 0x0000005015197890 */ /* 0x000fe4000fffe0ff */
[----:B------:R-:W-:Y:S02]  /*4990*/  UPRMT UR37, UR47, 0x654, UR37 ;  /* 0x000006542f257896 */ /* 0x000fe40008000025 */
[----:B------:R-:W-:-:S02]  /*49a0*/  USHF.R.U32.HI UR39, URZ, UR49, UR6 ;  /* 0x00000031ff277299 */ /* 0x000fc40008011606 */
[----:B--2---:R-:W-:Y:S02]  /*49b0*/  USHF.R.U32.HI UR38, URZ, UR46, UR38 ;  /* 0x0000002eff267299 */ /* 0x004fe40008011626 */
[----:B------:R-:W-:-:S11]  /*49c0*/  UISETP.NE.AND UP3, UPT, UR4, 0x1, UPT ;  /* 0x000000010400788c */ /* 0x000fd6000bf65270 */
.L_x_98:
[C---:B------:R-:W-:Y:S02]  /*49d0*/  LEA R12, R14.reuse, UR21, 0x3 ;  /* 0x000000150e0c7c11 */ /* 0x040fe4000f8e18ff */
[----:B------:R-:W-:Y:S02]  /*49e0*/  SHF.L.U32 R9, R13, 0x1f, RZ ;  /* 0x0000001f0d097819 */ /* 0x000fe400000006ff */
[----:B------:R-:W-:Y:S02]  /*49f0*/  LEA R10, R14, UR21, 0x4 ;  /* 0x000000150e0a7c11 */ /* 0x000fe4000f8e20ff */
[----:B------:R-:W2:Y:S02]  /*4a00*/  SYNCS.PHASECHK.TRANS64.TRYWAIT P0, [R12+URZ+0x90], R9 ;  /* 0x000090090c0075a7 */ /* 0x000ea400080011ff */
[----:B--23--:R-:W-:Y:S05]  /*4a10*/  @!P0 BRA `(.L_x_88) ;  /* 0x0000005c00a48947 */ /* 0x00cfea0003800000 */
.L_x_181:
[----:B--2---:R-:W2:Y:S01]  /*4a20*/  LDS.128 R8, [R10+0x120] ;  /* 0x000120000a087984 */ /* 0x004ea20000000c00 */
[----:B------:R-:W-:Y:S01]  /*4a30*/  UISETP.GE.AND UP0, UPT, UR45, 0x1, UPT ;  /* 0x000000012d00788c */ /* 0x000fe2000bf06270 */
[----:B------:R-:W-:Y:S01]  /*4a40*/  @!PT LDS RZ, [RZ] ;  /* 0x00000000fffff984 */ /* 0x000fe20000000800 */
[----:B------:R-:W-:Y:S01]  /*4a50*/  @!PT LDS RZ, [RZ] ;  /* 0x00000000fffff984 */ /* 0x000fe20000000800 */
[----:B------:R-:W-:Y:S01]  /*4a60*/  @!PT LDS RZ, [RZ] ;  /* 0x00000000fffff984 */ /* 0x000fe20000000800 */
[----:B------:R-:W-:Y:S01]  /*4a70*/  @!PT LDS RZ, [RZ] ;  /* 0x00000000fffff984 */ /* 0x000fe20000000800 */
[----:B------:R3:W-:Y:S06]  /*4a80*/  MEMBAR.ALL.CTA ;  /* 0x0000000000007992 */ /* 0x0007ec0000008000 */
[----:B---3--:R-:W3:Y:S01]  /*4a90*/  FENCE.VIEW.ASYNC.S ;  /* 0x00000000000073c6 */ /* 0x008ee20000000000 */
[----:B--2---:R-:W-:Y:S11]  /*4aa0*/  LOP3.LUT P0, RZ, R10, 0x1, RZ, 0xc0, !PT ;  /* 0x000000010aff7812 */ /* 0x004ff6000780c0ff */
[----:B------:R-:W-:Y:S02]  /*4ab0*/  @!UPT UIADD3 URZ, UPT, UPT, URZ, URZ, URZ ;  /* 0x000000fffffff290 */ /* 0x000fe4000fffe0ff */
[----:B---3--:R-:W-:Y:S01]  /*4ac0*/  VOTEU.ANY UP1, P0 ;  /* 0x0000000000ff7886 */ /* 0x008fe20000020100 */
[----:B------:R-:W-:Y:S11]  /*4ad0*/  PLOP3.LUT P0, PT, PT, PT, UP1, 0x80, 0x8 ;  /* 0x000000000008781c */ /* 0x000ff60003f0f018 */
[----:B------:R-:W-:Y:S02]  /*4ae0*/  @!UPT UIADD3 URZ, UPT, UPT, URZ, URZ, URZ ;  /* 0x000000fffffff290 */ /* 0x000fe4000fffe0ff */
[----:B------:R-:W-:Y:S02]  /*4af0*/  @P0 SHF.R.U32.HI R0, RZ, 0x10, R9 ;  /* 0x00000010ff000819 */ /* 0x000fe40000011609 */
[----:B------:R-:W-:Y:S02]  /*4b00*/  @P0 MOV R6, R8 ;  /* 0x0000000800060202 */ /* 0x000fe40000000f00 */
[----:B------:R-:W-:Y:S01]  /*4b10*/  @P0 R2UR UR4, R0 ;  /* 0x00000000000402ca */ /* 0x000fe200000e0000 */
[----:B------:R-:W-:Y:S01]  /*4b20*/  VIADD R0, R12, 0xa0 ;  /* 0x000000a00c007836 */ /* 0x000fe20000000000 */
[----:B------:R-:W-:Y:S02]  /*4b30*/  @P0 LOP3.LUT R8, R9, 0xffff, RZ, 0xc0, !PT ;  /* 0x0000ffff09080812 */ /* 0x000fe400078ec0ff */
[----:B------:R-:W-:Y:S02]  /*4b40*/  @P0 R2UR UR6, R6 ;  /* 0x00000000060602ca */ /* 0x000fe400000e0000 */
[----:B------:R-:W-:Y:S02]  /*4b50*/  PRMT R0, RZ, 0x654, R0 ;  /* 0x00000654ff007816 */ /* 0x000fe40000000000 */
[----:B------:R-:W-:Y:S02]  /*4b60*/  @P0 R2UR UR5, R8 ;  /* 0x00000000080502ca */ /* 0x000fe400000e0000 */
[----:B------:R2:W-:Y:S03]  /*4b70*/  SYNCS.ARRIVE.TRANS64.RED.A1T0 RZ, [R0+URZ], RZ ;  /* 0x000000ff00ff79a7 */ /* 0x0005e600081004ff */
[----:B------:R-:W-:Y:S04]  /*4b80*/  @UP1 UMOV UR29, UR4 ;  /* 0x00000004001d1c82 */ /* 0x000fe80008000000 */
[----:B------:R-:W-:Y:S04]  /*4b90*/  @UP1 UMOV UR14, UR6 ;  /* 0x00000006000e1c82 */ /* 0x000fe80008000000 */
[----:B------:R-:W-:Y:S01]  /*4ba0*/  @UP1 UMOV UR13, UR5 ;  /* 0x00000005000d1c82 */ /* 0x000fe20008000000 */
[----:B------:R-:W-:Y:S05]  /*4bb0*/  BRA.U !UP0, `(.L_x_89) ;  /* 0x0000000108a47547 */ /* 0x000fea000b800000 */
[----:B------:R-:W-:Y:S02]  /*4bc0*/  UIMAD.WIDE.U32 UR16, UR13, UR51, URZ ;  /* 0x000000330d1072a5 */ /* 0x000fe4000f8e00ff */
[----:B------:R-:W-:Y:S02]  /*4bd0*/  UIMAD.WIDE.U32 UR18, UR14, UR48, URZ ;  /* 0x000000300e1272a5 */ /* 0x000fe4000f8e00ff */
[----:B------:R-:W-:Y:S02]  /*4be0*/  USEL UR4, UR30, UR38, !UP5 ;  /* 0x000000261e047287 */ /* 0x000fe4000e800000 */
[----:B------:R-:W-:Y:S02]  /*4bf0*/  USEL UR7, UR31, UR39, !UP6 ;  /* 0x000000271f077287 */ /* 0x000fe4000f000000 */
[----:B-1----:R-:W-:Y:S02]  /*4c00*/  UIMAD.WIDE.U32 UR8, UR4, UR22, URZ ;  /* 0x00000016040872a5 */ /* 0x002fe4000f8e00ff */
[----:B------:R-:W-:Y:S01]  /*4c10*/  UIMAD.WIDE.U32 UR10, UR7, UR22, URZ ;  /* 0x00000016070a72a5 */ /* 0x000fe2000f8e00ff */
[----:B------:R-:W-:Y:S02]  /*4c20*/  UMOV UR5, UR17 ;  /* 0x0000001100057c82 */ /* 0x000fe40008000000 */
[----:B------:R-:W-:Y:S03]  /*4c30*/  USHF.R.U32.HI UR6, URZ, UR46, UR5 ;  /* 0x0000002eff067299 */ /* 0x000fe60008011605 */
[----:B------:R-:W-:Y:S01]  /*4c40*/  UMOV UR5, UR19 ;  /* 0x0000001300057c82 */ /* 0x000fe20008000000 */
[----:B------:R-:W-:Y:S02]  /*4c50*/  USEL UR6, UR13, UR6, !UP5 ;  /* 0x000000060d067287 */ /* 0x000fe4000e800000 */
[----:B------:R-:W-:Y:S03]  /*4c60*/  USHF.R.U32.HI UR12, URZ, UR49, UR5 ;  /* 0x00000031ff0c7299 */ /* 0x000fe60008011605 */
[----:B------:R-:W-:Y:S02]  /*4c70*/  UMOV UR5, UR9 ;  /* 0x0000000900057c82 */ /* 0x000fe40008000000 */
[----:B------:R-:W-:Y:S03]  /*4c80*/  @UP4 USHF.R.U32.HI UR4, URZ, UR23, UR5 ;  /* 0x00000017ff044299 */ /* 0x000fe60008011605 */
[----:B------:R-:W-:Y:S01]  /*4c90*/  UMOV UR5, UR11 ;  /* 0x0000000b00057c82 */ /* 0x000fe20008000000 */
[----:B------:R-:W-:Y:S02]  /*4ca0*/  UIMAD UR4, UR45, UR4, URZ ;  /* 0x000000042d0472a4 */ /* 0x000fe4000f8e02ff */
[----:B------:R-:W-:Y:S02]  /*4cb0*/  @UP4 USHF.R.U32.HI UR7, URZ, UR23, UR5 ;  /* 0x00000017ff074299 */ /* 0x000fe40008011605 */
[----:B------:R-:W-:Y:S02]  /*4cc0*/  UIMAD.WIDE.U32 UR10, UR6, UR22, URZ ;  /* 0x00000016060a72a5 */ /* 0x000fe4000f8e00ff */
[----:B------:R-:W-:Y:S02]  /*4cd0*/  USEL UR5, UR14, UR12, !UP6 ;  /* 0x0000000c0e057287 */ /* 0x000fe4000f000000 */
[----:B------:R-:W-:Y:S02]  /*4ce0*/  UIMAD UR8, UR45, UR7, URZ ;  /* 0x000000072d0872a4 */ /* 0x000fe4000f8e02ff */
[----:B------:R-:W-:Y:S03]  /*4cf0*/  UISETP.GE.AND UP0, UPT, UR6, UR4, UPT ;  /* 0x000000040600728c */ /* 0x000fe6000bf06270 */
[----:B------:R-:W-:Y:S01]  /*4d00*/  UMOV UR4, UR11 ;  /* 0x0000000b00047c82 */ /* 0x000fe20008000000 */
[----:B------:R-:W-:Y:S02]  /*4d10*/  UISETP.GE.OR UP0, UPT, UR5, UR8, UP0 ;  /* 0x000000080500728c */ /* 0x000fe40008706670 */
[----:B------:R-:W-:Y:S02]  /*4d20*/  USHF.R.U32.HI UR4, URZ, UR23, UR4 ;  /* 0x00000017ff047299 */ /* 0x000fe40008011604 */
[----:B------:R-:W-:Y:S02]  /*4d30*/  UIMAD.WIDE.U32 UR8, UR5, UR22, URZ ;  /* 0x00000016050872a5 */ /* 0x000fe4000f8e00ff */
[----:B------:R-:W-:Y:S04]  /*4d40*/  USEL UR10, UR6, UR4, !UP4 ;  /* 0x00000004060a7287 */ /* 0x000fe8000e000000 */
[----:B------:R-:W-:Y:S01]  /*4d50*/  UIADD3 UR11, UPT, UPT, -UR10, URZ, URZ ;  /* 0x000000ff0a0b7290 */ /* 0x000fe2000fffe1ff */
[----:B------:R-:W-:Y:S02]  /*4d60*/  @!UP0 UMOV UR4, UR9 ;  /* 0x0000000900048c82 */ /* 0x000fe40008000000 */
[----:B------:R-:W-:Y:S02]  /*4d70*/  @!UP0 USHF.R.U32.HI UR4, URZ, UR23, UR4 ;  /* 0x00000017ff048299 */ /* 0x000fe40008011604 */
[----:B------:R-:W-:Y:S02]  /*4d80*/  UIMAD UR8, UR45, UR11, UR6 ;  /* 0x0000000b2d0872a4 */ /* 0x000fe4000f8e0206 */
[----:B------:R-:W-:Y:S04]  /*4d90*/  @!UP0 USEL UR4, UR5, UR4, !UP4 ;  /* 0x0000000405048287 */ /* 0x000fe8000e000000 */
[----:B------:R-:W-:Y:S02]  /*4da0*/  @!UP0 UIMAD UR7, UR7, UR8, UR4 ;  /* 0x00000008070782a4 */ /* 0x000fe4000f8e0204 */
[----:B------:R-:W-:Y:S02]  /*4db0*/  @!UP0 UIADD3 UR9, UPT, UPT, UR10, -UR4, URZ ;  /* 0x800000040a098290 */ /* 0x000fe4000fffe0ff */
[----:B------:R-:W-:Y:S02]  /*4dc0*/  UIADD3 UR8, UPT, UPT, -UR6, URZ, URZ ;  /* 0x000000ff06087290 */ /* 0x000fe4000fffe1ff */
[----:B------:R-:W-:Y:S02]  /*4dd0*/  UIADD3 UR4, UPT, UPT, -UR5, URZ, URZ ;  /* 0x000000ff05047290 */ /* 0x000fe4000fffe1ff */
[----:B------:R-:W-:Y:S03]  /*4de0*/  @!UP0 UIMAD UR6, UR9, UR45, UR5 ;  /* 0x0000002d090682a4 */ /* 0x000fe6000f8e0205 */
[----:B------:R-:W-:Y:S01]  /*4df0*/  @!UP0 UMOV UR5, UR7 ;  /* 0x0000000700058c82 */ /* 0x000fe20008000000 */
[----:B------:R-:W-:Y:S02]  /*4e00*/  UIMAD UR7, UR15, UR4, UR14 ;  /* 0x000000040f0772a4 */ /* 0x000fe4000f8e020e */
[----:B------:R-:W-:Y:S02]  /*4e10*/  UIMAD UR4, UR50, UR8, UR13 ;  /* 0x00000008320472a4 */ /* 0x000fe4000f8e020d */
[----:B------:R-:W-:Y:S02]  /*4e20*/  UIMAD UR14, UR5, UR15, UR7 ;  /* 0x0000000f050e72a4 */ /* 0x000fe4000f8e0207 */
[----:B------:R-:W-:Y:S11]  /*4e30*/  UIMAD UR13, UR6, UR50, UR4 ;  /* 0x00000032060d72a4 */ /* 0x000ff6000f8e0204 */
[----:B------:R-:W-:Y:S01]  /*4e40*/  @!UPT UIADD3 URZ, UPT, UPT, URZ, URZ, URZ ;  /* 0x000000fffffff290 */ /* 0x000fe2000fffe0ff */
.L_x_89:
[----:B------:R-:W3:Y:S01]  /*4e50*/  @!UP3 LDCU.128 UR8, c[0x0][0xb10] ;  /* 0x00016200ff08b7ac */ /* 0x000ee20008000c00 */
[C---:B----4-:R-:W-:Y:S02]  /*4e60*/  ISETP.NE.U32.AND P1, PT, R4.reuse, RZ, PT ;  /* 0x000000ff0400720c */ /* 0x050fe40003f25070 */
[----:B------:R-:W-:Y:S02]  /*4e70*/  ISETP.NE.U32.AND P0, PT, R4, RZ, PT ;  /* 0x000000ff0400720c */ /* 0x000fe40003f05070 */
[C---:B------:R-:W-:Y:S02]  /*4e80*/  ISETP.NE.AND.EX P1, PT, R5.reuse, RZ, PT, P1 ;  /* 0x000000ff0500720c */ /* 0x040fe40003f25310 */
[----:B------:R-:W-:Y:S01]  /*4e90*/  ISETP.NE.AND.EX P0, PT, R5, RZ, PT, P0 ;  /* 0x000000ff0500720c */ /* 0x000fe20003f05300 */
[----:B------:R-:W4:Y:S01]  /*4ea0*/  @!UP3 LDCU UR5, c[0x0][0xb0c] ;  /* 0x00016180ff05b7ac */ /* 0x000f220008000800 */
[----:B------:R-:W-:Y:S01]  /*4eb0*/  SHF.L.U32 R9, R15, 0x1f, RZ ;  /* 0x0000001f0f097819 */ /* 0x000fe200000006ff */
[----:B------:R-:W-:Y:S02]  /*4ec0*/  USHF.L.U32 UR42, UR24, 0x8, URZ ;  /* 0x00000008182a7899 */ /* 0x000fe400080006ff */
[----:B------:R-:W-:Y:S02]  /*4ed0*/  USHF.L.U32 UR43, UR20, 0x6, URZ ;  /* 0x00000006142b7899 */ /* 0x000fe400080006ff */
[----:B---3--:R-:W-:Y:S07]  /*4ee0*/  UIMAD.WIDE.U32 UR6, UR14, UR8, URZ ;  /* 0x000000080e0672a5 */ /* 0x008fee000f8e00ff */
[----:B------:R-:W-:Y:S01]  /*4ef0*/  @!UP3 UMOV UR4, UR7 ;  /* 0x000000070004bc82 */ /* 0x000fe20008000000 */
[----:B----4-:R-:W-:Y:S02]  /*4f00*/  @!UP3 UISETP.NE.AND UP0, UPT, UR5, 0x1, UPT ;  /* 0x000000010500b88c */ /* 0x010fe4000bf05270 */
[----:B------:R-:W-:Y:S02]  /*4f10*/  @!UP3 USHF.R.U32.HI UR4, URZ, UR9, UR4 ;  /* 0x00000009ff04b299 */ /* 0x000fe40008011604 */
[----:B------:R-:W-:Y:S02]  /*4f20*/  UIMAD.WIDE.U32 UR6, UR13, UR11, URZ ;  /* 0x0000000b0d0672a5 */ /* 0x000fe4000f8e00ff */
[----:B------:R-:W-:Y:S02]  /*4f30*/  @!UP3 USEL UR8, UR14, UR4, !UP0 ;  /* 0x000000040e08b287 */ /* 0x000fe4000c000000 */
[----:B------:R-:W-:Y:S03]  /*4f40*/  @!UP3 UISETP.NE.AND UP0, UPT, UR10, 0x1, UPT ;  /* 0x000000010a00b88c */ /* 0x000fe6000bf05270 */
[----:B------:R-:W-:Y:S02]  /*4f50*/  @!UP3 UMOV UR6, UR7 ;  /* 0x000000070006bc82 */ /* 0x000fe40008000000 */
[----:B------:R-:W3:Y:S02]  /*4f60*/  @!UP3 LDCU UR4, c[0x0][0xb20] ;  /* 0x00016400ff04b7ac */ /* 0x000ee40008000800 */
[----:B---3--:R-:W-:Y:S04]  /*4f70*/  @!UP3 USHF.R.U32.HI UR6, URZ, UR4, UR6 ;  /* 0x00000004ff06b299 */ /* 0x008fe80008011606 */
[----:B------:R-:W-:Y:S04]  /*4f80*/  @!UP3 USEL UR6, UR13, UR6, !UP0 ;  /* 0x000000060d06b287 */ /* 0x000fe8000c000000 */
[----:B------:R-:W-:Y:S02]  /*4f90*/  @!UP3 UIADD3 UR4, UPT, UPT, -UR8, UR6, URZ ;  /* 0x000000060804b290 */ /* 0x000fe4000fffe1ff */
[----:B------:R-:W-:Y:S02]  /*4fa0*/  @!UP3 UIADD3 UR6, UPT, UPT, UR8, -UR6, URZ ;  /* 0x800000060806b290 */ /* 0x000fe4000fffe0ff */
[----:B------:R-:W-:Y:S02]  /*4fb0*/  @!UP3 UIMAD UR14, UR4, UR5, UR14 ;  /* 0x00000005040eb2a4 */ /* 0x000fe4000f8e020e */
[----:B------:R-:W-:Y:S01]  /*4fc0*/  @!UP3 UIMAD UR13, UR6, UR10, UR13 ;  /* 0x0000000a060db2a4 */ /* 0x000fe2000f8e020d */
[----:B------:R-:W-:Y:S11]  /*4fd0*/  BRA.U UP2, `(.L_x_90) ;  /* 0x0000000102107547 */ /* 0x000ff6000b800000 */
[----:B--2---:R-:W-:Y:S04]  /*4fe0*/  MOV R0, UR52 ;  /* 0x0000003400007c02 */ /* 0x004fe80008000f00 */
[----:B------:R-:W-:Y:S04]  /*4ff0*/  SHF.L.U32 R11, R0, 0x1f, RZ ;  /* 0x0000001f000b7819 */ /* 0x000fe800000006ff */
[----:B------:R-:W2:Y:S02]  /*5000*/  SYNCS.PHASECHK.TRANS64.TRYWAIT P2, [UR21+0x88], R11 ;  /* 0x0000880bff0075a7 */ /* 0x000ea40008041115 */
[----:B--2---:R-:W-:Y:S05]  /*5010*/  @!P2 BRA `(.L_x_91) ;  /* 0x000000580038a947 */ /* 0x004fea0003800000 */
.L_x_90:
[----:B------:R-:W-:Y:S05]  /*5020*/  @!P1 BRA `(.L_x_92) ;  /* 0x0000000000309947 */ /* 0x000fea0003800000 */
[----:B------:R-:W-:Y:S01]  /*5030*/  ISETP.NE.U32.AND P1, PT, R2, RZ, PT ;  /* 0x000000ff0200720c */ /* 0x000fe20003f25070 */
[----:B------:R-:W3:Y:S01]  /*5040*/  LDCU.64 UR4, c[0x0][0x358] ;  /* 0x00006b00ff0477ac */ /* 0x000ee20008000a00 */
[----:B------:R-:W-:Y:S02]  /*5050*/  IMAD.MOV.U32 R80, RZ, RZ, 0x1 ;  /* 0x00000001ff507424 */ /* 0x000fe400078e00ff */
[----:B------:R-:W-:Y:S11]  /*5060*/  ISETP.NE.AND.EX P1, PT, R3, RZ, PT, P1 ;  /* 0x000000ff0300720c */ /* 0x000ff60003f25310 */
[----:B------:R-:W-:Y:S02]  /*5070*/  @!UPT UIADD3 URZ, UPT, UPT, URZ, URZ, URZ ;  /* 0x000000fffffff290 */ /* 0x000fe4000fffe0ff */
[----:B--2---:R-:W2:Y:S01]  /*5080*/  @P1 LDC.64 R10, c[0x0][0x888] ;  /* 0x00022200ff0a1b82 */ /* 0x004ea20000000a00 */
[----:B------:R-:W-:Y:S04]  /*5090*/  @P1 IMAD R0, R4, UR36, RZ ;  /* 0x0000002404001c24 */ /* 0x000fe8000f8e02ff */
[----:B--2---:R-:W-:Y:S04]  /*50a0*/  @P1 IMAD.WIDE R10, R0, 0x4, R10 ;  /* 0x00000004000a1825 */ /* 0x004fe800078e020a */
[----:B------:R-:W-:Y:S01]  /*50b0*/  HFMA2 R0, -RZ, RZ, 0, 5.9604644775390625e-08 ;  /* 0x00000001ff007431 */ /* 0x000fe200000001ff */
[----:B---3-5:R3:W5:Y:S04]  /*50c0*/  @P1 LDG.E R41, desc[UR4][R10.64] ;  /* 0x000000040a291981 */ /* 0x028768000c1e1900 */
[----:B------:R-:W-:Y:S01]  /*50d0*/  @!P1 PRMT R80, R0, 0x7610, R80 ;  /* 0x0000761000509816 */ /* 0x000fe20000000050 */
[----:B---3--:R-:W4:Y:S06]  /*50e0*/  @!P1 LDC R41, c[0x0][0x880] ;  /* 0x00022000ff299b82 */ /* 0x008f2c0000000800 */
.L_x_92:
[----:B----45:R-:W-:Y:S01]  /*50f0*/  @!P0 FSETP.EQ.AND P1, PT, R41, RZ, PT ;  /* 0x000000ff2900820b */ /* 0x030fe20003f22000 */
[----:B------:R-:W-:Y:S01]  /*5100*/  @!UPT UIADD3 URZ, UPT, UPT, URZ, URZ, URZ ;  /* 0x000000fffffff290 */ /* 0x000fe2000fffe0ff */
[----:B------:R-:W-:Y:S11]  /*5110*/  @!P0 BRA `(.L_x_93) ;  /* 0x0000000000188947 */ /* 0x000ff60003800000 */
[----:B------:R-:W-:Y:S02]  /*5120*/  LOP3.LUT P0, RZ, R80, 0xff, RZ, 0xc0, !PT ;  /* 0x000000ff50ff7812 */ /* 0x000fe4000780c0ff */
[----:B------:R-:W-:Y:S04]  /*5130*/  ISETP.NE.U32.AND P1, PT, R2, RZ, PT ;  /* 0x000000ff0200720c */ /* 0x000fe80003f25070 */
[----:B------:R-:W-:Y:S04]  /*5140*/  ISETP.NE.AND.EX P1, PT, R3, RZ, PT, P1 ;  /* 0x000000ff0300720c */ /* 0x000fe80003f25310 */
[----:B------:R-:W-:Y:S03]  /*5150*/  PLOP3.LUT P1, PT, P1, PT, PT, 0x8, 0x80 ;  /* 0x000000000080781c */ /* 0x000fe60000f2e170 */
[----:B------:R-:W-:Y:S11]  /*5160*/  @P0 FSETP.EQ.AND P1, PT, R41, RZ, PT ;  /* 0x000000ff2900020b */ /* 0x000ff60003f22000 */
[----:B------:R-:W-:Y:S02]  /*5170*/  @!UPT UIADD3 URZ, UPT, UPT, URZ, URZ, URZ ;  /* 0x000000fffffff290 */ /* 0x000fe4000fffe0ff */
.L_x_93:
[----:B------:R-:W3:Y:S01]  /*5180*/  SYNCS.PHASECHK.TRANS64.TRYWAIT P2, [UR21+0x60], R9 ;  /* 0x00006009ff0075a7 */ /* 0x000ee20008041115 */
[----:B------:R-:W-:Y:S04]  /*5190*/  ELECT P0, URZ, PT ;  /* 0x0000000000ff782f */ /* 0x000fe80003800000 */
[----:B------:R-:W-:Y:S11]  /*51a0*/  PLOP3.LUT P1, PT, P1, P0, PT, 0xf2, 0x2f ;  /* 0x00000000002f781c */ /* 0x000ff60000f21e72 */
[----:B------:R-:W-:Y:S02]  /*51b0*/  @!UPT UIADD3 URZ, UPT, UPT, URZ, URZ, URZ ;  /* 0x000000fffffff290 */ /* 0x000fe4000fffe0ff */
[----:B------:R-:W-:Y:S05]  /*51c0*/  @!P1 IADD3 R8, P0, PT, R16, 0x580, RZ ;  /* 0x0000058010089810 */ /* 0x000fea0007f1e0ff */
[----:B------:R-:W-:Y:S01]  /*51d0*/  @!P1 IMAD.X R6, RZ, RZ, R17, P0 ;  /* 0x000000ffff069224 */ /* 0x000fe200000e0611 */
[----:B---3--:R-:W-:Y:S07]  /*51e0*/  @!P2 BRA `(.L_x_94) ;  /* 0x0000005400dca947 */ /* 0x008fee0003800000 */
.L_x_184:
[----:B------:R-:W-:Y:S01]  /*51f0*/  @!P1 R2UR UR5, R8 ;  /* 0x00000000080592ca */ /* 0x000fe200000e0000 */
[----:B------:R-:W-:Y:S01]  /*5200*/  VOTEU.ALL UP0, P1 ;  /* 0x0000000000ff7886 */ /* 0x000fe20000800000 */
[----:B------:R-:W-:Y:S01]  /*5210*/  @!P1 R2UR UR4, R6 ;  /* 0x00000000060492ca */ /* 0x000fe200000e0000 */
[----:B------:R-:W-:Y:S01]  /*5220*/  UMOV UR16, 0x0 ;  /* 0x0000000000107882 */ /* 0x000fe20000000000 */
[----:B------:R-:W-:Y:S01]  /*5230*/  UMOV UR17, 0x10000000 ;  /* 0x1000000000117882 */ /* 0x000fe20000000000 */
[----:B------:R-:W-:Y:S01]  /*5240*/  UMOV UR44, UR36 ;  /* 0x00000024002c7c82 */ /* 0x000fe20008000000 */
[----:B------:R-:W-:Y:S01]  /*5250*/  @!UP0 UIADD3 UR40, UPT, UPT, UR21, 0x200, URZ ;  /* 0x0000020015288890 */ /* 0x000fe2000fffe0ff */
[----:B--2---:R-:W-:Y:S01]  /*5260*/  @!P1 IMAD.MOV.U32 R0, RZ, RZ, 0x2000 ;  /* 0x00002000ff009424 */ /* 0x004fe200078e00ff */
[----:B------:R-:W-:Y:S01]  /*5270*/  @!UP0 UIADD3 UR10, UPT, UPT, UR42, 0x80, URZ ;  /* 0x000000802a0a8890 */ /* 0x000fe2000fffe0ff */
[----:B------:R-:W-:Y:S01]  /*5280*/  @!P1 IADD3 R8, P0, PT, R16, 0x580, RZ ;  /* 0x0000058010089810 */ /* 0x000fe20007f1e0ff */
[----:B------:R-:W-:Y:S01]  /*5290*/  @!UP0 UIADD3 UR8, UPT, UPT, UR21, 0x1200, URZ ;  /* 0x0000120015088890 */ /* 0x000fe2000fffe0ff */
[----:B------:R-:W-:Y:S02]  /*52a0*/  VOTEU.ALL UP0, P1 ;  /* 0x0000000000ff7886 */ /* 0x000fe40000800000 */
[----:B------:R-:W-:Y:S01]  /*52b0*/  IMAD.U32 R10, RZ, RZ, UR5 ;  /* 0x00000005ff0a7e24 */ /* 0x000fe2000f8e00ff */
[----:B------:R-:W-:Y:S01]  /*52c0*/  UMOV UR9, UR41 ;  /* 0x0000002900097c82 */ /* 0x000fe20008000000 */
[----:B------:R-:W-:Y:S01]  /*52d0*/  IMAD.U32 R11, RZ, RZ, UR4 ;  /* 0x00000004ff0b7e24 */ /* 0x000fe2000f8e00ff */
[----:B------:R-:W-:Y:S01]  /*52e0*/  UMOV UR11, UR43 ;  /* 0x0000002b000b7c82 */ /* 0x000fe20008000000 */
[----:B------:R-:W-:Y:S01]  /*52f0*/  UMOV UR12, UR36 ;  /* 0x00000024000c7c82 */ /* 0x000fe20008000000 */
[----:B------:R-:W-:Y:S01]  /*5300*/  @!P1 R2UR UR4, R10 ;  /* 0x000000000a0492ca */ /* 0x000fe200000e0000 */
[----:B------:R-:W-:Y:S01]  /*5310*/  UPRMT UR6, UR47, 0x654, UR41 ;  /* 0x000006542f067896 */ /* 0x000fe20008000029 */
[----:B------:R-:W-:Y:S01]  /*5320*/  @!P1 R2UR UR5, R11 ;  /* 0x000000000b0592ca */ /* 0x000fe200000e0000 */
[----:B------:R-:W-:Y:S11]  /*5330*/  @!P1 IMAD.X R6, RZ, RZ, R17, P0 ;  /* 0x000000ffff069224 */ /* 0x000ff600000e0611 */
[----:B------:R-:W-:Y:S01]  /*5340*/  @!UPT UIADD3 URZ, UPT, UPT, URZ, URZ, URZ ;  /* 0x000000fffffff290 */ /* 0x000fe2000fffe0ff */
[----:B------:R2:W-:Y:S01]  /*5350*/  @!UP0 UTMALDG.3D [UR40], [UR4], desc[UR16] ;  /* 0x00001028040085b4 */ /* 0x0005e20008011000 */
[----:B------:R-:W-:Y:S05]  /*5360*/  VOTEU.ALL UP0, P1 ;  /* 0x0000000000ff7886 */ /* 0x000fea0000800000 */
[----:B------:R2:W-:Y:S01]  /*5370*/  @!UP0 UTMALDG.3D [UR8], [UR4], desc[UR16] ;  /* 0x00001008040085b4 */ /* 0x0005e20008011000 */
[----:B------:R2:W-:Y:S01]  /*5380*/  @!P1 SYNCS.ARRIVE.TRANS64.RED.A0TR RZ, [UR21+0x40], R0 ;  /* 0x00004000ffff99a7 */ /* 0x0005e20008300415 */
[----:B------:R-:W-:Y:S01]  /*5390*/  SYNCS.ARRIVE.TRANS64.RED.A1T0 RZ, [UR6], RZ ;  /* 0x000000ffffff79a7 */ /* 0x000fe20008100406 */
[----:B------:R-:W3:Y:S02]  /*53a0*/  SYNCS.PHASECHK.TRANS64.TRYWAIT P2, [UR21+0x68], R9 ;  /* 0x00006809ff0075a7 */ /* 0x000ee40008041115 */
[----:B--23--:R-:W-:Y:S05]  /*53b0*/  @!P2 BRA `(.L_x_95) ;  /* 0x000000540080a947 */ /* 0x00cfea0003800000 */
.L_x_186:
        /* <DEDUP_REMOVED lines=10> */
[----:B------:R-:W-:Y:S02]  /*5460*/  @!UP0 UIADD3 UR10, UPT, UPT, UR42, 0xa0, URZ ;  /* 0x000000a02a0a8890 */ /* 0x000fe4000fffe0ff */
[----:B------:R-:W-:Y:S01]  /*5470*/  @!UP0 UIADD3 UR8, UPT, UPT, UR21, 0x3200, URZ ;  /* 0x0000320015088890 */ /* 0x000fe2000fffe0ff */
[----:B------:R-:W-:Y:S01]  /*5480*/  IMAD.U32 R10, RZ, RZ, UR5 ;  /* 0x00000005ff0a7e24 */ /* 0x000fe2000f8e00ff */
[----:B------:R-:W-:Y:S01]  /*5490*/  VOTEU.ALL UP0, P1 ;  /* 0x0000000000ff7886 */ /* 0x000fe20000800000 */
[----:B------:R-:W-:Y:S01]  /*54a0*/  IMAD.U32 R11, RZ, RZ, UR4 ;  /* 0x00000004ff0b7e24 */ /* 0x000fe2000f8e00ff */
[----:B------:R-:W-:Y:S01]  /*54b0*/  UMOV UR9, UR33 ;  /* 0x0000002100097c82 */ /* 0x000fe20008000000 */
[----:B------:R-:W-:Y:S01]  /*54c0*/  UMOV UR11, UR43 ;  /* 0x0000002b000b7c82 */ /* 0x000fe20008000000 */
[----:B------:R-:W-:Y:S01]  /*54d0*/  @!P1 R2UR UR4, R10 ;  /* 0x000000000a0492ca */ /* 0x000fe200000e0000 */
[----:B------:R-:W-:Y:S01]  /*54e0*/  UMOV UR12, UR36 ;  /* 0x00000024000c7c82 */ /* 0x000fe20008000000 */
[----:B------:R-:W-:Y:S01]  /*54f0*/  @!P1 R2UR UR5, R11 ;  /* 0x000000000b0592ca */ /* 0x000fe200000e0000 */
[----:B------:R-:W-:Y:S01]  /*5500*/  UPRMT UR6, UR47, 0x654, UR33 ;  /* 0x000006542f067896 */ /* 0x000fe20008000021 */
[----:B------:R-:W-:Y:S11]  /*5510*/  @!P1 IMAD.X R6, RZ, RZ, R17, P0 ;  /* 0x000000ffff069224 */ /* 0x000ff600000e0611 */
[----:B------:R2:W-:Y:S01]  /*5520*/  @!UP0 UTMALDG.3D [UR32], [UR4], desc[UR16] ;  /* 0x00001020040085b4 */ /* 0x0005e20008011000 */
[----:B------:R-:W-:Y:S05]  /*5530*/  VOTEU.ALL UP0, P1 ;  /* 0x0000000000ff7886 */ /* 0x000fea0000800000 */
[----:B------:R2:W-:Y:S01]  /*5540*/  @!UP0 UTMALDG.3D [UR8], [UR4], desc[UR16] ;  /* 0x00001008040085b4 */ /* 0x0005e20008011000 */
[----:B------:R2:W-:Y:S01]  /*5550*/  @!P1 SYNCS.ARRIVE.TRANS64.RED.A0TR RZ, [UR21+0x48], R0 ;  /* 0x00004800ffff99a7 */ /* 0x0005e20008300415 */
[----:B------:R-:W-:Y:S01]  /*5560*/  SYNCS.ARRIVE.TRANS64.RED.A1T0 RZ, [UR6], RZ ;  /* 0x000000ffffff79a7 */ /* 0x000fe20008100406 */
[----:B------:R-:W3:Y:S02]  /*5570*/  SYNCS.PHASECHK.TRANS64.TRYWAIT P2, [UR21+0x70], R9 ;  /* 0x00007009ff0075a7 */ /* 0x000ee40008041115 */
[----:B--23--:R-:W-:Y:S05]  /*5580*/  @!P2 BRA `(.L_x_96) ;  /* 0x000000540024a947 */ /* 0x00cfea0003800000 */
.L_x_188:
        /* <DEDUP_REMOVED lines=9> */
[----:B------:R-:W-:Y:S01]  /*5620*/  VIADD R14, R14, 0x1 ;  /* 0x000000010e0e7836 */ /* 0x000fe20000000000 */
        /* <DEDUP_REMOVED lines=10> */
[----:B------:R-:W-:Y:S01]  /*56d0*/  UMOV UR12, UR36 ;  /* 0x00000024000c7c82 */ /* 0x000fe20008000000 */
[----:B------:R-:W-:Y:S11]  /*56e0*/  UPRMT UR6, UR47, 0x654, UR25 ;  /* 0x000006542f067896 */ /* 0x000ff60008000019 */
[----:B------:R2:W-:Y:S01]  /*56f0*/  @!UP0 UTMALDG.3D [UR24], [UR4], desc[UR16] ;  /* 0x00001018040085b4 */ /* 0x0005e20008011000 */
[----:B------:R-:W-:Y:S05]  /*5700*/  VOTEU.ALL UP0, P1 ;  /* 0x0000000000ff7886 */ /* 0x000fea0000800000 */
[----:B------:R2:W-:Y:S01]  /*5710*/  @!UP0 UTMALDG.3D [UR8], [UR4], desc[UR16] ;  /* 0x00001008040085b4 */ /* 0x0005e20008011000 */
[----:B------:R2:W-:Y:S01]  /*5720*/  @!P1 SYNCS.ARRIVE.TRANS64.RED.A0TR RZ, [UR21+0x50], R0 ;  /* 0x00005000ffff99a7 */ /* 0x0005e20008300415 */
[----:B------:R-:W-:Y:S01]  /*5730*/  SYNCS.ARRIVE.TRANS64.RED.A1T0 RZ, [UR6], RZ ;  /* 0x000000ffffff79a7 */ /* 0x000fe20008100406 */
[----:B------:R-:W3:Y:S02]  /*5740*/  SYNCS.PHASECHK.TRANS64.TRYWAIT P0, [UR21+0x78], R9 ;  /* 0x00007809ff0075a7 */ /* 0x000ee40008001115 */
[----:B--23--:R-:W-:Y:S05]  /*5750*/  @!P0 BRA `(.L_x_97) ;  /* 0x0000005000c88947 */ /* 0x00cfea0003800000 */
.L_x_190:
[----:B------:R-:W-:Y:S01]  /*5760*/  UIADD3 UR24, UPT, UPT, UR13, UR63, URZ ;  /* 0x0000003f0d187290 */ /* 0x000fe2000fffe0ff */
[----:B------:R-:W-:Y:S01]  /*5770*/  @!P1 IADD3 R6, P0, PT, R16, 0x580, RZ ;  /* 0x0000058010069810 */ /* 0x000fe20007f1e0ff */
[----:B------:R-:W-:Y:S01]  /*5780*/  UPLOP3.LUT UP2, UPT, UPT, UPT, UPT, 0x80, 0x8 ;  /* 0x000000000008789c */ /* 0x000fe20003f4f070 */
[----:B------:R-:W-:Y:S01]  /*5790*/  R2UR UR26, R82 ;  /* 0x00000000521a72ca */ /* 0x000fe200000e0000 */
[----:B------:R-:W-:Y:S01]  /*57a0*/  VOTEU.ALL UP0, P1 ;  /* 0x0000000000ff7886 */ /* 0x000fe20000800000 */
[----:B------:R-:W-:Y:S01]  /*57b0*/  @!P1 R2UR UR5, R6 ;  /* 0x00000000060592ca */ /* 0x000fe200000e0000 */
[----:B--2---:R-:W-:Y:S01]  /*57c0*/  @!P1 IMAD.X R0, RZ, RZ, R17, P0 ;  /* 0x000000ffff009224 */ /* 0x004fe200000e0611 */
[----:B------:R-:W-:Y:S01]  /*57d0*/  UMOV UR6, 0x0 ;  /* 0x0000000000067882 */ /* 0x000fe20000000000 */
[----:B------:R-:W-:Y:S01]  /*57e0*/  UMOV UR7, 0x10000000 ;  /* 0x1000000000077882 */ /* 0x000fe20000000000 */
[----:B------:R-:W-:Y:S01]  /*57f0*/  @!UP0 UIADD3 UR18, UPT, UPT, UR42, 0x60, URZ ;  /* 0x000000602a128890 */ /* 0x000fe2000fffe0ff */
[----:B------:R-:W-:Y:S01]  /*5800*/  ISETP.NE.AND P0, PT, R14, 0x2, PT ;  /* 0x000000020e00780c */ /* 0x000fe20003f05270 */
[----:B------:R-:W-:Y:S01]  /*5810*/  @!UP0 UIADD3 UR16, UPT, UPT, UR21, 0x6200, URZ ;  /* 0x0000620015108890 */ /* 0x000fe2000fffe0ff */
[----:B------:R-:W-:Y:S01]  /*5820*/  @!P1 R2UR UR4, R0 ;  /* 0x00000000000492ca */ /* 0x000fe200000e0000 */
[----:B------:R-:W-:Y:S01]  /*5830*/  @!UP0 UIADD3 UR17, UPT, UPT, UR21, 0x58, URZ ;  /* 0x0000005815118890 */ /* 0x000fe2000fffe0ff */
[----:B------:R-:W-:Y:S01]  /*5840*/  SEL R0, RZ, 0x1, P0 ;  /* 0x00000001ff007807 */ /* 0x000fe20000000000 */
[----:B------:R-:W-:Y:S01]  /*5850*/  @!UP0 UIADD3 UR10, UPT, UPT, UR42, 0xe0, URZ ;  /* 0x000000e02a0a8890 */ /* 0x000fe2000fffe0ff */
[----:B------:R-:W-:Y:S01]  /*5860*/  LOP3.LUT R15, R15, 0x1, RZ, 0x3c, !PT ;  /* 0x000000010f0f7812 */ /* 0x000fe200078e3cff */
[----:B------:R-:W-:Y:S01]  /*5870*/  @!UP0 UIADD3 UR8, UPT, UPT, UR21, 0x7200, URZ ;  /* 0x0000720015088890 */ /* 0x000fe2000fffe0ff */
[----:B------:R-:W-:Y:S01]  /*5880*/  IMAD.U32 R8, RZ, RZ, UR5 ;  /* 0x00000005ff087e24 */ /* 0x000fe2000f8e00ff */
[----:B------:R-:W-:Y:S01]  /*5890*/  VOTEU.ALL UP0, P1 ;  /* 0x0000000000ff7886 */ /* 0x000fe20000800000 */
[----:B------:R-:W-:Y:S01]  /*58a0*/  UMOV UR19, UR43 ;  /* 0x0000002b00137c82 */ /* 0x000fe20008000000 */
[----:B------:R-:W-:Y:S01]  /*58b0*/  UMOV UR20, UR36 ;  /* 0x0000002400147c82 */ /* 0x000fe20008000000 */
[----:B------:R-:W-:Y:S01]  /*58c0*/  UMOV UR11, UR43 ;  /* 0x0000002b000b7c82 */ /* 0x000fe20008000000 */
[----:B------:R-:W-:Y:S01]  /*58d0*/  UMOV UR12, UR36 ;  /* 0x00000024000c7c82 */ /* 0x000fe20008000000 */
[----:B------:R-:W-:Y:S01]  /*58e0*/  UMOV UR9, UR17 ;  /* 0x0000001100097c82 */ /* 0x000fe20008000000 */
[----:B------:R-:W-:Y:S01]  /*58f0*/  IMAD.U32 R9, RZ, RZ, UR4 ;  /* 0x00000004ff097e24 */ /* 0x000fe2000f8e00ff */
[----:B------:R-:W-:Y:S01]  /*5900*/  @!P1 R2UR UR4, R8 ;  /* 0x00000000080492ca */ /* 0x000fe200000e0000 */
[----:B------:R-:W-:Y:S01]  /*5910*/  UMOV UR36, UR29 ;  /* 0x0000001d00247c82 */ /* 0x000fe20008000000 */
[----:B------:R-:W-:Y:S02]  /*5920*/  LOP3.LUT R13, R13, R0, RZ, 0x3c, !PT ;  /* 0x000000000d0d7212 */ /* 0x000fe400078e3cff */
[----:B------:R-:W-:Y:S02]  /*5930*/  @!P1 R2UR UR5, R9 ;  /* 0x00000000090592ca */ /* 0x000fe400000e0000 */
[----:B------:R-:W-:Y:S11]  /*5940*/  SEL R14, R14, RZ, P0 ;  /* 0x000000ff0e0e7207 */ /* 0x000ff60000000000 */
[----:B------:R2:W-:Y:S01]  /*5950*/  @!UP0 UTMALDG.3D [UR16], [UR4], desc[UR6] ;  /* 0x00000610040085b4 */ /* 0x0005e20008011000 */
[----:B------:R-:W-:Y:S05]  /*5960*/  VOTEU.ALL UP0, P1 ;  /* 0x0000000000ff7886 */ /* 0x000fea0000800000 */
[----:B------:R3:W-:Y:S01]  /*5970*/  @!UP0 UTMALDG.3D [UR8], [UR4], desc[UR6] ;  /* 0x00000608040085b4 */ /* 0x0007e20008011000 */
[----:B------:R3:W-:Y:S01]  /*5980*/  @!P1 SYNCS.ARRIVE.TRANS64.RED.A0TR RZ, [UR21+0x58], R7 ;  /* 0x00005807ffff99a7 */ /* 0x0007e20008300415 */
[----:B------:R-:W-:Y:S01]  /*5990*/  SYNCS.ARRIVE.TRANS64.RED.A1T0 RZ, [UR37], RZ ;  /* 0x000000ffffff79a7 */ /* 0x000fe20008100425 */
[----:B--2---:R-:W-:Y:S01]  /*59a0*/  UIADD3 UR20, UPT, UPT, UR14, UR26, URZ ;  /* 0x0000001a0e147290 */ /* 0x004fe2000fffe0ff */
[----:B------:R-:W-:Y:S11]  /*59b0*/  BRA.U UP1, `(.L_x_98) ;  /* 0xfffffff101047547 */ /* 0x000ff6000b83ffff */
[----:B------:R-:W-:-:S04]  /*59c0*/  SHF.L.U32 R3, R15, 0x1f, RZ ;  /* 0x0000001f0f037819 */ /* 0x000fc800000006ff */
[----:B------:R-:W2:Y:S02]  /*59d0*/  SYNCS.PHASECHK.TRANS64.TRYWAIT P0, [UR21+0x60], R3 ;  /* 0x00006003ff0075a7 */ /* 0x000ea40008001115 */
[----:B--2---:R-:W-:Y:S05]  /*59e0*/  @!P0 BRA `(.L_x_99) ;  /* 0x00000050003c8947 */ /* 0x004fea0003800000 */
.L_x_192:
[----:B------:R-:W4:Y:S02]  /*59f0*/  SYNCS.PHASECHK.TRANS64.TRYWAIT P0, [UR21+0x68], R3 ;  /* 0x00006803ff0075a7 */ /* 0x000f240008001115 */
[----:B----4-:R-:W-:Y:S05]  /*5a00*/  @!P0 BRA `(.L_x_100) ;  /* 0x00000050004c8947 */ /* 0x010fea0003800000 */
.L_x_194:
[----:B------:R-:W4:Y:S02]  /*5a10*/  SYNCS.PHASECHK.TRANS64.TRYWAIT P0, [UR21+0x70], R3 ;  /* 0x00007003ff0075a7 */ /* 0x000f240008001115 */
[----:B----4-:R-:W-:Y:S05]  /*5a20*/  @!P0 BRA `(.L_x_101) ;  /* 0x00000050005c8947 */ /* 0x010fea0003800000 */
.L_x_196:
[----:B--2---:R-:W-:-:S07]  /*5a30*/  MOV R0, UR21 ;  /* 0x0000001500007c02 */ /* 0x004fce0008000f00 */
.L_x_102:
[----:B--2---:R-:W-:-:S04]  /*5a40*/  SHF.L.U32 R3, R15, 0x1f, RZ ;  /* 0x0000001f0f037819 */ /* 0x004fc800000006ff */
[----:B------:R2:W4:Y:S03]  /*5a50*/  SYNCS.PHASECHK.TRANS64.TRYWAIT P0, [R0+URZ+0x78], R3 ;  /* 0x00007803000075a7 */ /* 0x00052600080011ff */
[----:B----4-:R-:W-:Y:S05]  /*5a60*/  @!P0 NANOSLEEP.SYNCS 0x989680 ;  /* 0x009896800000895d */ /* 0x010fea0003900000 */
[----:B------:R-:W4:Y:S02]  /*5a70*/  @!P0 SYNCS.PHASECHK.TRANS64 P0, [R0+URZ+0x78], R3 ;  /* 0x00007803000085a7 */ /* 0x000f2400080010ff */
[----:B-1-34-:R-:W-:Y:S05]  /*5a80*/  @P0 EXIT ;  /* 0x000000000000094d */ /* 0x01afea0003800000 */
[----:B------:R-:W-:Y:S05]  /*5a90*/  BRA `(.L_x_102) ;  /* 0xfffffffc00e87947 */ /* 0x000fea000383ffff */
.L_x_87:
[----:B------:R-:W-:-:S06]  /*5aa0*/  UISETP.GE.AND UP0, UPT, UR18, 0x4, UPT ;  /* 0x000000041200788c */ /* 0x000fcc000bf06270 */
[----:B------:R-:W-:-:S13]  /*5ab0*/  PLOP3.LUT P0, PT, PT, PT, UP0, 0x80, 0x8 ;  /* 0x000000000008781c */ /* 0x000fda0003f0f008 */
[----:B------:R-:W-:Y:S05]  /*5ac0*/  @!P0 EXIT ;  /* 0x000000000000894d */ /* 0x000fea0003800000 */
[----:B------:R-:W-:Y:S01]  /*5ad0*/  BAR.SYNC.DEFER_BLOCKING 0x6, 0xa0 ;  /* 0x0182800000007b1d */ /* 0x000fe20000010000 */
[C---:B------:R-:W-:Y:S01]  /*5ae0*/  IMAD.SHL.U32 R3, R94.reuse, 0x20, RZ ;  /* 0x000000205e037824 */ /* 0x040fe200078e00ff */
[C---:B------:R-:W-:Y:S01]  /*5af0*/  SHF.L.U32 R2, R94.reuse, 0x2, RZ ;  /* 0x000000025e027819 */ /* 0x040fe200000006ff */
[C---:B------:R-:W-:Y:S01]  /*5b00*/  IMAD.SHL.U32 R8, R81.reuse, 0x400, RZ ;  /* 0x0000040051087824 */ /* 0x040fe200078e00ff */
[C---:B------:R-:W-:Y:S01]  /*5b10*/  LOP3.LUT R95, R94.reuse, 0x60, RZ, 0xc0, !PT ;  /* 0x000000605e5f7812 */ /* 0x040fe200078ec0ff */
[----:B------:R-:W-:Y:S01]  /*5b20*/  IMAD.SHL.U32 R4, R81, 0x200000, RZ ;  /* 0x0020000051047824 */ /* 0x000fe200078e00ff */
[----:B------:R-:W-:Y:S02]  /*5b30*/  UMOV UR43, 0x400 ;  /* 0x00000400002b7882 */ /* 0x000fe40000000000 */
[----:B------:R-:W1:Y:S01]  /*5b40*/  LDC.64 R78, c[0x0][0x8b0] ;  /* 0x00022c00ff4e7b82 */ /* 0x000e620000000a00 */
[----:B------:R-:W-:Y:S01]  /*5b50*/  ULEA UR43, UR47, UR43, 0x18 ;  /* 0x0000002b2f2b7291 */ /* 0x000fe2000f8ec0ff */
[C---:B------:R-:W-:Y:S01]  /*5b60*/  LOP3.LUT R93, R3.reuse, 0xb20, RZ, 0xc0, !PT ;  /* 0x00000b20035d7812 */ /* 0x040fe200078ec0ff */
[----:B------:R-:W2:Y:S01]  /*5b70*/  LDCU.64 UR6, c[0x0][0x890] ;  /* 0x00011200ff0677ac */ /* 0x000ea20008000a00 */
[----:B------:R-:W-:Y:S01]  /*5b80*/  LOP3.LUT R3, R3, 0xc0, RZ, 0xc0, !PT ;  /* 0x000000c003037812 */ /* 0x000fe200078ec0ff */
[----:B------:R-:W-:Y:S01]  /*5b90*/  IMAD.U32 R37, R94, 0x10000, RZ ;  /* 0x000100005e257824 */ /* 0x000fe200078e00ff */
[----:B------:R-:W-:Y:S01]  /*5ba0*/  LOP3.LUT R93, R93, 0x400, R8, 0xf8, !PT ;  /* 0x000004005d5d7812 */ /* 0x000fe200078ef808 */
[----:B------:R-:W-:Y:S01]  /*5bb0*/  UIADD3 UR4, UPT, UPT, UR43, 0x200, URZ ;  /* 0x000002002b047890 */ /* 0x000fe2000fffe0ff */
[----:B------:R-:W3:Y:S01]  /*5bc0*/  LDC.64 R76, c[0x0][0x8a8] ;  /* 0x00022a00ff4c7b82 */ /* 0x000ee20000000a00 */
[----:B------:R-:W-:Y:S01]  /*5bd0*/  LOP3.LUT R2, R3, 0x18, R2, 0xf8, !PT ;  /* 0x0000001803027812 */ /* 0x000fe200078ef802 */
[----:B------:R-:W-:Y:S01]  /*5be0*/  HFMA2 R36, -RZ, RZ, 0, 0 ;  /* 0x00000000ff247431 */ /* 0x000fe200000001ff */
[----:B------:R-:W-:Y:S01]  /*5bf0*/  LOP3.LUT R4, R4, 0x200000, RZ, 0xc0, !PT ;  /* 0x0020000004047812 */ /* 0x000fe200078ec0ff */
[----:B------:R-:W-:Y:S01]  /*5c00*/  IMAD.MOV.U32 R90, RZ, RZ, 0x1 ;  /* 0x00000001ff5a7424 */ /* 0x000fe200078e00ff */
[----:B------:R-:W-:-:S02]  /*5c10*/  LOP3.LUT R93, R93, R2, RZ, 0xfc, !PT ;  /* 0x000000025d5d7212 */ /* 0x000fc400078efcff */
[----:B------:R-:W-:Y:S02]  /*5c20*/  CS2R R88, SRZ ;  /* 0x0000000000587805 */ /* 0x000fe4000001ff00 */
[----:B------:R-:W-:Y:S01]  /*5c30*/  MOV R84, UR4 ;  /* 0x0000000400547c02 */ /* 0x000fe20008000f00 */
[----:B------:R-:W-:Y:S01]  /*5c40*/  IMAD.MOV.U32 R86, RZ, RZ, RZ ;  /* 0x000000ffff567224 */ /* 0x000fe200078e00ff */
[----:B------:R-:W4:Y:S01]  /*5c50*/  LDS R0, [UR43+0x140] ;  /* 0x0001402bff007984 */ /* 0x000f220008000800 */
[----:B------:R-:W-:Y:S01]  /*5c60*/  LOP3.LUT R92, R94, 0x2, RZ, 0xc0, !PT ;  /* 0x000000025e5c7812 */ /* 0x000fe200078ec0ff */
[----:B------:R-:W1:Y:S01]  /*5c70*/  LDCU UR60, c[0x0][0x370] ;  /* 0x00006e00ff3c77ac */ /* 0x000e620008000800 */
[----:B------:R-:W-:Y:S01]  /*5c80*/  LOP3.LUT R37, R4, 0x400000, R37, 0xf8, !PT ;  /* 0x0040000004257812 */ /* 0x000fe200078ef825 */
[----:B------:R-:W-:Y:S01]  /*5c90*/  IMAD R93, R93, 0x2, R84 ;  /* 0x000000025d5d7824 */ /* 0x000fe200078e0254 */
[----:B------:R-:W-:Y:S01]  /*5ca0*/  LOP3.LUT R94, R94, 0x4, RZ, 0xc0, !PT ;  /* 0x000000045e5e7812 */ /* 0x000fe200078ec0ff */
[----:B--2---:R-:W-:Y:S01]  /*5cb0*/  IMAD.U32 R97, RZ, RZ, UR6 ;  /* 0x00000006ff617e24 */ /* 0x004fe2000f8e00ff */
[----:B------:R-:W2:Y:S01]  /*5cc0*/  LDCU UR42, c[0x0][0xb0c] ;  /* 0x00016180ff2a77ac */ /* 0x000ea20008000800 */
[----:B------:R-:W-:-:S02]  /*5cd0*/  IMAD.U32 R96, RZ, RZ, UR7 ;  /* 0x00000007ff607e24 */ /* 0x000fc4000f8e00ff */
[--C-:B------:R-:W-:Y:S01]  /*5ce0*/  IMAD R92, R92, -0x10, R93.reuse ;  /* 0xfffffff05c5c7824 */ /* 0x100fe200078e025d */
[----:B------:R-:W1:Y:S01]  /*5cf0*/  LDCU UR39, c[0x0][0xb30] ;  /* 0x00016600ff2777ac */ /* 0x000e620008000800 */
[----:B------:R-:W-:Y:S01]  /*5d00*/  IMAD R91, R94, -0x10, R93 ;  /* 0xfffffff05e5b7824 */ /* 0x000fe200078e025d */
[----:B------:R-:W1:Y:S01]  /*5d10*/  LDCU.64 UR54, c[0x0][0x888] ;  /* 0x00011100ff3677ac */ /* 0x000e620008000a00 */
[----:B------:R-:W1:Y:S01]  /*5d20*/  LDCU.64 UR40, c[0x0][0xb28] ;  /* 0x00016500ff2877ac */ /* 0x000e620008000a00 */
[----:B------:R-:W1:Y:S01]  /*5d30*/  LDCU.128 UR56, c[0x0][0xb10] ;  /* 0x00016200ff3877ac */ /* 0x000e620008000c00 */
[----:B------:R-:W1:Y:S01]  /*5d40*/  LDCU UR53, c[0x0][0x374] ;  /* 0x00006e80ff3577ac */ /* 0x000e620008000800 */
[----:B------:R-:W-:Y:S01]  /*5d50*/  UMOV UR52, URZ ;  /* 0x000000ff00347c82 */ /* 0x000fe20008000000 */
[----:B------:R-:W-:Y:S01]  /*5d60*/  UMOV UR46, URZ ;  /* 0x000000ff002e7c82 */ /* 0x000fe20008000000 */
[----:B-1234-:R-:W-:-:S07]  /*5d70*/  IMAD.IADD R37, R0, 0x1, R37 ;  /* 0x0000000100257824 */ /* 0x01efce00078e0225 */
.L_x_146:
[----:B------:R-:W-:Y:S02]  /*5d80*/  LEA R3, R86, UR43, 0x3 ;  /* 0x0000002b56037c11 */ /* 0x000fe4000f8e18ff */
[----:B------:R-:W-:Y:S02]  /*5d90*/  SHF.L.U32 R0, R88, 0x1f, RZ ;  /* 0x0000001f58007819 */ /* 0x000fe400000006ff */
[----:B------:R-:W-:Y:S02]  /*5da0*/  LEA R5, R86, UR43, 0x4 ;  /* 0x0000002b56057c11 */ /* 0x000fe4000f8e20ff */
[----:B-1----:R-:W1:Y:S02]  /*5db0*/  SYNCS.PHASECHK.TRANS64.TRYWAIT P0, [R3+URZ+0x90], R0 ;  /* 0x00009000030075a7 */ /* 0x002e6400080011ff */
[----:B-12---:R-:W-:Y:S05]  /*5dc0*/  @!P0 BRA `(.L_x_103) ;  /* 0x0000004c008c8947 */ /* 0x006fea0003800000 */
.L_x_197:
[----:B------:R-:W2:Y:S01]  /*5dd0*/  LDS.128 R4, [R5+0x120] ;  /* 0x0001200005047984 */ /* 0x000ea20000000c00 */
        /* <DEDUP_REMOVED lines=10> */
[----:B------:R-:W-:Y:S01]  /*5e80*/  PLOP3.LUT P0, PT, PT, PT, UP1, 0x80, 0x8 ;  /* 0x000000000008781c */ /* 0x000fe20003f0f018 */
[----:B------:R-:W-:Y:S11]  /*5e90*/  UP2UR UR62, UPR, URZ, 0x2 ;  /* 0x00000002ff3e7883 */ /* 0x000ff60008000000 */
[----:B------:R-:W-:Y:S01]  /*5ea0*/  @!UPT UIADD3 URZ, UPT, UPT, URZ, URZ, URZ ;  /* 0x000000fffffff290 */ /* 0x000fe2000fffe0ff */
[----:B-1----:R-:W-:Y:S02]  /*5eb0*/  @P0 SHF.R.U32.HI R0, RZ, 0x10, R5 ;  /* 0x00000010ff000819 */ /* 0x002fe40000011605 */
        /* <DEDUP_REMOVED lines=12> */
[----:B------:R-:W2:Y:S01]  /*5f80*/  LDCU UR12, c[0x0][0xb20] ;  /* 0x00016400ff0c77ac */ /* 0x000ea20008000800 */
[----:B------:R-:W-:Y:S02]  /*5f90*/  UIMAD.WIDE.U32 UR4, UR53, UR59, URZ ;  /* 0x0000003b350472a5 */ /* 0x000fe4000f8e00ff */
[----:B------:R-:W-:Y:S02]  /*5fa0*/  UIMAD.WIDE.U32 UR6, UR60, UR56, URZ ;  /* 0x000000383c0672a5 */ /* 0x000fe4000f8e00ff */
[----:B------:R-:W-:Y:S02]  /*5fb0*/  UISETP.NE.AND UP0, UPT, UR58, 0x1, UPT ;  /* 0x000000013a00788c */ /* 0x000fe4000bf05270 */
[----:B------:R-:W-:Y:S02]  /*5fc0*/  UIMAD.WIDE.U32 UR8, UR37, UR59, URZ ;  /* 0x0000003b250872a5 */ /* 0x000fe4000f8e00ff */
[----:B------:R-:W-:Y:S02]  /*5fd0*/  UIMAD.WIDE.U32 UR10, UR38, UR56, URZ ;  /* 0x00000038260a72a5 */ /* 0x000fe4000f8e00ff */
[----:B------:R-:W-:Y:S02]  /*5fe0*/  UISETP.NE.AND UP1, UPT, UR42, 0x1, UPT ;  /* 0x000000012a00788c */ /* 0x000fe4000bf25270 */
[----:B------:R-:W-:Y:S01]  /*5ff0*/  UISETP.NE.AND UP2, UPT, UR45, 0x1, UPT ;  /* 0x000000012d00788c */ /* 0x000fe2000bf45270 */
[----:B------:R-:W-:Y:S02]  /*6000*/  UMOV UR4, UR5 ;  /* 0x0000000500047c82 */ /* 0x000fe40008000000 */
[----:B--2---:R-:W-:Y:S03]  /*6010*/  USHF.R.U32.HI UR5, URZ, UR12, UR4 ;  /* 0x0000000cff057299 */ /* 0x004fe60008011604 */
[----:B------:R-:W-:Y:S02]  /*6020*/  UMOV UR4, UR7 ;  /* 0x0000000700047c82 */ /* 0x000fe40008000000 */
[----:B------:R-:W-:Y:S02]  /*6030*/  USHF.R.U32.HI UR7, URZ, UR57, UR4 ;  /* 0x00000039ff077299 */ /* 0x000fe40008011604 */
[----:B------:R-:W-:Y:S02]  /*6040*/  USEL UR4, UR53, UR5, !UP0 ;  /* 0x0000000535047287 */ /* 0x000fe4000c000000 */
[----:B------:R-:W-:Y:S01]  /*6050*/  USEL UR7, UR60, UR7, !UP1 ;  /* 0x000000073c077287 */ /* 0x000fe2000c800000 */
[----:B------:R-:W-:Y:S01]  /*6060*/  UMOV UR5, UR9 ;  /* 0x0000000900057c82 */ /* 0x000fe20008000000 */
[----:B------:R-:W-:Y:S02]  /*6070*/  UIMAD.WIDE.U32 UR8, UR4, UR40, URZ ;  /* 0x00000028040872a5 */ /* 0x000fe4000f8e00ff */
[----:B------:R-:W-:Y:S03]  /*6080*/  USHF.R.U32.HI UR6, URZ, UR12, UR5 ;  /* 0x0000000cff067299 */ /* 0x000fe60008011605 */
[----:B------:R-:W-:Y:S01]  /*6090*/  UMOV UR5, UR11 ;  /* 0x0000000b00057c82 */ /* 0x000fe20008000000 */
[----:B------:R-:W-:Y:S02]  /*60a0*/  UIMAD.WIDE.U32 UR10, UR7, UR40, URZ ;  /* 0x00000028070a72a5 */ /* 0x000fe4000f8e00ff */
[----:B------:R-:W-:Y:S02]  /*60b0*/  USHF.R.U32.HI UR12, URZ, UR57, UR5 ;  /* 0x00000039ff0c7299 */ /* 0x000fe40008011605 */
[----:B------:R-:W-:Y:S01]  /*60c0*/  USEL UR6, UR37, UR6, !UP0 ;  /* 0x0000000625067287 */ /* 0x000fe2000c000000 */
[----:B------:R-:W-:Y:S02]  /*60d0*/  UMOV UR5, UR9 ;  /* 0x0000000900057c82 */ /* 0x000fe40008000000 */
[----:B------:R-:W-:Y:S01]  /*60e0*/  UMOV UR10, UR11 ;  /* 0x0000000b000a7c82 */ /* 0x000fe20008000000 */
[----:B------:R-:W-:Y:S02]  /*60f0*/  @UP2 USHF.R.U32.HI UR4, URZ, UR41, UR5 ;  /* 0x00000029ff042299 */ /* 0x000fe40008011605 */
[----:B------:R-:W-:Y:S02]  /*6100*/  @UP2 USHF.R.U32.HI UR7, URZ, UR41, UR10 ;  /* 0x00000029ff072299 */ /* 0x000fe4000801160a */
[----:B------:R-:W-:Y:S02]  /*6110*/  UIMAD UR4, UR45, UR4, URZ ;  /* 0x000000042d0472a4 */ /* 0x000fe4000f8e02ff */
        /* <DEDUP_REMOVED lines=8> */
[----:B------:R-:W-:Y:S02]  /*61a0*/  USEL UR11, UR6, UR4, !UP2 ;  /* 0x00000004060b7287 */ /* 0x000fe4000d000000 */
[----:B------:R-:W-:Y:S02]  /*61b0*/  UIADD3 UR8, UPT, UPT, -UR5, URZ, URZ ;  /* 0x000000ff05087290 */ /* 0x000fe4000fffe1ff */
[----:B------:R-:W-:Y:S01]  /*61c0*/  UIADD3 UR10, UPT, UPT, -UR11, URZ, URZ ;  /* 0x000000ff0b0a7290 */ /* 0x000fe2000fffe1ff */
[----:B------:R-:W-:Y:S01]  /*61d0*/  @!UP0 UMOV UR4, UR9 ;  /* 0x0000000900048c82 */ /* 0x000fe20008000000 */
[----:B------:R-:W-:Y:S02]  /*61e0*/  UIADD3 UR9, UPT, UPT, -UR6, URZ, URZ ;  /* 0x000000ff06097290 */ /* 0x000fe4000fffe1ff */
[----:B------:R-:W-:Y:S02]  /*61f0*/  @!UP0 USHF.R.U32.HI UR4, URZ, UR41, UR4 ;  /* 0x00000029ff048299 */ /* 0x000fe40008011604 */
[----:B------:R-:W-:Y:S02]  /*6200*/  UIMAD UR10, UR45, UR10, UR6 ;  /* 0x0000000a2d0a72a4 */ /* 0x000fe4000f8e0206 */
[----:B------:R-:W-:Y:S04]  /*6210*/  @!UP0 USEL UR4, UR5, UR4, !UP2 ;  /* 0x0000000405048287 */ /* 0x000fe8000d000000 */
[----:B------:R-:W-:Y:S02]  /*6220*/  @!UP0 UIMAD UR10, UR7, UR10, UR4 ;  /* 0x0000000a070a82a4 */ /* 0x000fe4000f8e0204 */
[----:B------:R-:W-:Y:S02]  /*6230*/  @!UP0 UIADD3 UR11, UPT, UPT, UR11, -UR4, URZ ;  /* 0x800000040b0b8290 */ /* 0x000fe4000fffe0ff */
[----:B------:R-:W-:Y:S02]  /*6240*/  UIMAD UR7, UR42, UR8, UR38 ;  /* 0x000000082a0772a4 */ /* 0x000fe4000f8e0226 */
[----:B------:R-:W-:Y:S02]  /*6250*/  @!UP0 UIMAD UR6, UR11, UR45, UR5 ;  /* 0x0000002d0b0682a4 */ /* 0x000fe4000f8e0205 */
[----:B------:R-:W-:Y:S01]  /*6260*/  UIMAD UR4, UR58, UR9, UR37 ;  /* 0x000000093a0472a4 */ /* 0x000fe2000f8e0225 */
[----:B------:R-:W-:Y:S02]  /*6270*/  @!UP0 UMOV UR5, UR10 ;  /* 0x0000000a00058c82 */ /* 0x000fe40008000000 */
[----:B------:R-:W-:Y:S02]  /*6280*/  UIMAD UR38, UR5, UR42, UR7 ;  /* 0x0000002a052672a4 */ /* 0x000fe4000f8e0207 */
[----:B------:R-:W-:Y:S11]  /*6290*/  UIMAD UR37, UR6, UR58, UR4 ;  /* 0x0000003a062572a4 */ /* 0x000ff6000f8e0204 */
[----:B------:R-:W-:Y:S01]  /*62a0*/  @!UPT UIADD3 URZ, UPT, UPT, URZ, URZ, URZ ;  /* 0x000000fffffff290 */ /* 0x000fe2000fffe0ff */
.L_x_104:
[----:B------:R-:W-:Y:S01]  /*62b0*/  UISETP.NE.AND UP0, UPT, UR39, 0x1, UPT ;  /* 0x000000012700788c */ /* 0x000fe2000bf05270 */
[----:B------:R-:W-:Y:S01]  /*62c0*/  LOP3.LUT P0, RZ, R84, 0x1b0, RZ, 0xc0, !PT ;  /* 0x000001b054ff7812 */ /* 0x000fe2000780c0ff */
[----:B------:R-:W-:Y:S01]  /*62d0*/  USHF.L.U32 UR50, UR20, 0x6, URZ ;  /* 0x0000000614327899 */ /* 0x000fe200080006ff */
[----:B------:R-:W-:Y:S01]  /*62e0*/  BSSY.RECONVERGENT B6, `(.L_x_105) ;  /* 0x0000034000067945 */ /* 0x000fe20003800200 */
[----:B------:R-:W-:Y:S01]  /*62f0*/  USHF.L.U32 UR49, UR24, 0x8, URZ ;  /* 0x0000000818317899 */ /* 0x000fe200080006ff */
[----:B------:R-:W-:Y:S06]  /*6300*/  IADD3 R86, PT, PT, R86, 0x1, RZ ;  /* 0x0000000156567810 */ /* 0x000fec0007ffe0ff */
[----:B------:R-:W2:Y:S01]  /*6310*/  @!UP0 LDCU.128 UR12, c[0x0][0xb10] ;  /* 0x00016200ff0c87ac */ /* 0x000ea20008000c00 */
[----:B------:R-:W3:Y:S01]  /*6320*/  @!UP0 LDCU UR5, c[0x0][0xb0c] ;  /* 0x00016180ff0587ac */ /* 0x000ee20008000800 */
[----:B------:R-:W4:Y:S01]  /*6330*/  @!UP0 LDCU UR10, c[0x0][0xb20] ;  /* 0x00016400ff0a87ac */ /* 0x000f220008000800 */
[----:B--2---:R-:W-:Y:S02]  /*6340*/  UIMAD.WIDE.U32 UR8, UR38, UR12, URZ ;  /* 0x0000000c260872a5 */ /* 0x004fe4000f8e00ff */
[----:B------:R-:W-:Y:S02]  /*6350*/  UIMAD.WIDE.U32 UR6, UR37, UR15, URZ ;  /* 0x0000000f250672a5 */ /* 0x000fe4000f8e00ff */
[----:B------:R-:W-:Y:S03]  /*6360*/  @!UP0 UISETP.NE.AND UP1, UPT, UR14, 0x1, UPT ;  /* 0x000000010e00888c */ /* 0x000fe6000bf25270 */
[----:B------:R-:W-:Y:S01]  /*6370*/  @!UP0 UMOV UR4, UR9 ;  /* 0x0000000900048c82 */ /* 0x000fe20008000000 */
[----:B---3--:R-:W-:Y:S02]  /*6380*/  @!UP0 UISETP.NE.AND UP2, UPT, UR5, 0x1, UPT ;  /* 0x000000010500888c */ /* 0x008fe4000bf45270 */
[----:B------:R-:W-:Y:S01]  /*6390*/  @!UP0 USHF.R.U32.HI UR4, URZ, UR13, UR4 ;  /* 0x0000000dff048299 */ /* 0x000fe20008011604 */
[----:B------:R-:W-:Y:S02]  /*63a0*/  @!UP0 UMOV UR6, UR7 ;  /* 0x0000000700068c82 */ /* 0x000fe40008000000 */
[----:B----4-:R-:W-:Y:S02]  /*63b0*/  @!UP0 USHF.R.U32.HI UR6, URZ, UR10, UR6 ;  /* 0x0000000aff068299 */ /* 0x010fe40008011606 */
[----:B------:R-:W-:Y:S02]  /*63c0*/  @!UP0 USEL UR7, UR38, UR4, !UP2 ;  /* 0x0000000426078287 */ /* 0x000fe4000d000000 */
[----:B------:R-:W-:Y:S04]  /*63d0*/  @!UP0 USEL UR6, UR37, UR6, !UP1 ;  /* 0x0000000625068287 */ /* 0x000fe8000c800000 */
[----:B------:R-:W-:Y:S02]  /*63e0*/  @!UP0 UIADD3 UR4, UPT, UPT, -UR7, UR6, URZ ;  /* 0x0000000607048290 */ /* 0x000fe4000fffe1ff */
[----:B------:R-:W-:Y:S02]  /*63f0*/  @!UP0 UIADD3 UR6, UPT, UPT, UR7, -UR6, URZ ;  /* 0x8000000607068290 */ /* 0x000fe4000fffe0ff */
[----:B------:R-:W-:Y:S02]  /*6400*/  @!UP0 UIMAD UR38, UR4, UR5, UR38 ;  /* 0x00000005042682a4 */ /* 0x000fe4000f8e0226 */
[----:B------:R-:W-:Y:S01]  /*6410*/  @!UP0 UIMAD UR37, UR6, UR14, UR37 ;  /* 0x0000000e062582a4 */ /* 0x000fe2000f8e0225 */
[----:B------:R-:W-:Y:S11]  /*6420*/  @!P0 BRA `(.L_x_106) ;  /* 0x00000000007c8947 */ /* 0x000ff60003800000 */
[----:B------:R-:W2:Y:S01]  /*6430*/  LDCU.64 UR8, c[0x4][0x80] ;  /* 0x01001000ff0877ac */ /* 0x000ea20008000a00 */
[----:B------:R-:W-:Y:S01]  /*6440*/  MOV R2, 0x0 ;  /* 0x0000000000027802 */ /* 0x000fe20000000f00 */
[----:B------:R-:W-:Y:S02]  /*6450*/  HFMA2 R12, -RZ, RZ, 0, 5.9604644775390625e-08 ;  /* 0x00000001ff0c7431 */ /* 0x000fe400000001ff */
[----:B------:R-:W-:Y:S01]  /*6460*/  IMAD.MOV.U32 R8, RZ, RZ, 0x70 ;  /* 0x00000070ff087424 */ /* 0x000fe200078e00ff */
[----:B------:R3:W4:Y:S01]  /*6470*/  LDC.64 R14, c[0x4][R2] ;  /* 0x01000000020e7b82 */ /* 0x0007220000000a00 */
[----:B------:R-:W1:Y:S01]  /*6480*/  LDCU.64 UR6, c[0x4][0x88] ;  /* 0x01001100ff0677ac */ /* 0x000e620008000a00 */
[----:B------:R-:W-:Y:S01]  /*6490*/  IMAD.MOV.U32 R13, RZ, RZ, RZ ;  /* 0x000000ffff0d7224 */ /* 0x000fe200078e00ff */
[----:B------:R-:W1:Y:S01]  /*64a0*/  LDCU.64 UR4, c[0x4][0x8] ;  /* 0x01000100ff0477ac */ /* 0x000e620008000a00 */
[----:B--2---:R-:W-:Y:S01]  /*64b0*/  MOV R5, UR9 ;  /* 0x0000000900057c02 */ /* 0x004fe20008000f00 */
[----:B------:R-:W-:Y:S01]  /*64c0*/  IMAD.U32 R4, RZ, RZ, UR8 ;  /* 0x00000008ff047e24 */ /* 0x000fe2000f8e00ff */
[----:B-1----:R-:W-:Y:S01]  /*64d0*/  MOV R7, UR7 ;  /* 0x0000000700077c02 */ /* 0x002fe20008000f00 */
[----:B------:R-:W-:Y:S01]  /*64e0*/  IMAD.U32 R6, RZ, RZ, UR6 ;  /* 0x00000006ff067e24 */ /* 0x000fe2000f8e00ff */
[----:B------:R-:W-:Y:S01]  /*64f0*/  MOV R11, UR5 ;  /* 0x00000005000b7c02 */ /* 0x000fe20008000f00 */
[----:B------:R-:W-:Y:S02]  /*6500*/  IMAD.U32 R10, RZ, RZ, UR4 ;  /* 0x00000004ff0a7e24 */ /* 0x000fe4000f8e00ff */
[----:B------:R-:W-:Y:S07]  /*6510*/  LEPC R20, `(.L_x_107) ;  /* 0x000000001014794e */ /* 0x000fee0000000000 */
[----:B---345:R-:W-:Y:S05]  /*6520*/  CALL.ABS.NOINC R14 ;  /* 0x000000000e007343 */ /* 0x038fea0003c00000 */
.L_x_107:
[----:B------:R-:W1:Y:S01]  /*6530*/  LDCU.64 UR8, c[0x4][0x80] ;  /* 0x01001000ff0877ac */ /* 0x000e620008000a00 */
[----:B------:R-:W2:Y:S01]  /*6540*/  LDC.64 R2, c[0x4][R2] ;  /* 0x0100000002027b82 */ /* 0x000ea20000000a00 */
[----:B------:R-:W-:Y:S02]  /*6550*/  HFMA2 R12, -RZ, RZ, 0, 5.9604644775390625e-08 ;  /* 0x00000001ff0c7431 */ /* 0x000fe400000001ff */
[----:B------:R-:W-:Y:S02]  /*6560*/  IMAD.MOV.U32 R8, RZ, RZ, 0x70 ;  /* 0x00000070ff087424 */ /* 0x000fe400078e00ff */
[----:B------:R-:W-:Y:S01]  /*6570*/  IMAD.MOV.U32 R13, RZ, RZ, RZ ;  /* 0x000000ffff0d7224 */ /* 0x000fe200078e00ff */
[----:B------:R-:W3:Y:S01]  /*6580*/  LDCU.64 UR6, c[0x4][0x88] ;  /* 0x01001100ff0677ac */ /* 0x000ee20008000a00 */
[----:B------:R-:W4:Y:S01]  /*6590*/  LDCU.64 UR4, c[0x4][0x8] ;  /* 0x01000100ff0477ac */ /* 0x000f220008000a00 */
[----:B-1----:R-:W-:Y:S02]  /*65a0*/  MOV R4, UR8 ;  /* 0x0000000800047c02 */ /* 0x002fe40008000f00 */
[----:B------:R-:W-:Y:S02]  /*65b0*/  MOV R5, UR9 ;  /* 0x0000000900057c02 */ /* 0x000fe40008000f00 */
[----:B---3--:R-:W-:Y:S01]  /*65c0*/  MOV R7, UR7 ;  /* 0x0000000700077c02 */ /* 0x008fe20008000f00 */
[----:B------:R-:W-:Y:S01]  /*65d0*/  IMAD.U32 R6, RZ, RZ, UR6 ;  /* 0x00000006ff067e24 */ /* 0x000fe2000f8e00ff */
[----:B----4-:R-:W-:Y:S01]  /*65e0*/  MOV R11, UR5 ;  /* 0x00000005000b7c02 */ /* 0x010fe20008000f00 */
[----:B------:R-:W-:Y:S02]  /*65f0*/  IMAD.U32 R10, RZ, RZ, UR4 ;  /* 0x00000004ff0a7e24 */ /* 0x000fe4000f8e00ff */
[----:B------:R-:W-:Y:S07]  /*6600*/  LEPC R20, `(.L_x_106) ;  /* 0x000000001014794e */ /* 0x000fee0000000000 */
[----:B--2---:R-:W-:Y:S05]  /*6610*/  CALL.ABS.NOINC R2 ;  /* 0x0000000002007343 */ /* 0x004fea0003c00000 */
.L_x_106:
[----:B------:R-:W-:Y:S05]  /*6620*/  BSYNC.RECONVERGENT B6 ;  /* 0x0000000000067941 */ /* 0x000fea0003800200 */
.L_x_105:
[----:B------:R-:W-:Y:S02]  /*6630*/  R2UR UR6, R83 ;  /* 0x00000000530672ca */ /* 0x000fe400000e0000 */
[----:B------:R-:W-:Y:S02]  /*6640*/  R2UR UR5, R97 ;  /* 0x00000000610572ca */ /* 0x000fe400000e0000 */
[----:B------:R-:W-:Y:S02]  /*6650*/  R2UR UR4, R96 ;  /* 0x00000000600472ca */ /* 0x000fe400000e0000 */
[----:B------:R-:W-:Y:S02]  /*6660*/  ISETP.NE.U32.AND P4, PT, R78, RZ, PT ;  /* 0x000000ff4e00720c */ /* 0x000fe40003f85070 */
[----:B------:R-:W-:Y:S02]  /*6670*/  ISETP.NE.U32.AND P2, PT, RZ, UR54, PT ;  /* 0x00000036ff007c0c */ /* 0x000fe4000bf45070 */
[----:B------:R-:W-:Y:S02]  /*6680*/  ISETP.NE.AND.EX P4, PT, R79, RZ, PT, P4 ;  /* 0x000000ff4f00720c */ /* 0x000fe40003f85340 */
[----:B------:R-:W-:Y:S01]  /*6690*/  ISETP.NE.AND.EX P2, PT, RZ, UR55, PT, P2 ;  /* 0x00000037ff007c0c */ /* 0x000fe2000bf45320 */
[----:B------:R-:W-:Y:S02]  /*66a0*/  UISETP.NE.AND UP2, UPT, UR6, URZ, UPT ;  /* 0x000000ff0600728c */ /* 0x000fe4000bf45270 */
[----:B------:R-:W-:Y:S04]  /*66b0*/  UISETP.NE.U32.AND UP0, UPT, UR5, URZ, UPT ;  /* 0x000000ff0500728c */ /* 0x000fe8000bf05070 */
[----:B------:R-:W-:Y:S01]  /*66c0*/  UISETP.NE.AND.EX UP1, UPT, UR4, URZ, UPT, UP0 ;  /* 0x000000ff0400728c */ /* 0x000fe2000bf25300 */
[----:B------:R-:W-:Y:S01]  /*66d0*/  PLOP3.LUT P1, PT, PT, PT, UP2, 0x80, 0x8 ;  /* 0x000000000008781c */ /* 0x000fe20003f2f028 */
[----:B------:R-:W-:Y:S03]  /*66e0*/  UPLOP3.LUT UP0, UPT, UPT, UPT, UPT, 0x40, 0x4 ;  /* 0x000000000004789c */ /* 0x000fe60003f0e870 */
[----:B------:R-:W-:Y:S06]  /*66f0*/  @UP2 UPLOP3.LUT UP0, UPT, UPT, UPT, UP1, 0x80, 0x8 ;  /* 0x000000000008289c */ /* 0x000fec0003f0f010 */
[----:B------:R-:W-:Y:S01]  /*6700*/  PLOP3.LUT P0, PT, PT, PT, UP0, 0x80, 0x8 ;  /* 0x000000000008781c */ /* 0x000fe20003f0f008 */
[----:B------:R-:W-:Y:S01]  /*6710*/  @!UPT UIADD3 URZ, UPT, UPT, URZ, URZ, URZ ;  /* 0x000000fffffff290 */ /* 0x000fe2000fffe0ff */
[----:B------:R-:W-:Y:S11]  /*6720*/  BRA.U !UP1, `(.L_x_108) ;  /* 0x0000000109407547 */ /* 0x000ff6000b800000 */
[----:B------:R-:W-:Y:S01]  /*6730*/  UISETP.NE.U32.AND UP0, UPT, UR54, URZ, UPT ;  /* 0x000000ff3600728c */ /* 0x000fe2000bf05070 */
[----:B------:R-:W-:Y:S01]  /*6740*/  R2UR UR6, R97 ;  /* 0x00000000610672ca */ /* 0x000fe200000e0000 */
[----:B------:R-:W2:Y:S01]  /*6750*/  LDCU.64 UR8, c[0x0][0x358] ;  /* 0x00006b00ff0877ac */ /* 0x000ea20008000a00 */
[----:B------:R-:W-:Y:S02]  /*6760*/  HFMA2 R80, -RZ, RZ, 0, 5.9604644775390625e-08 ;  /* 0x00000001ff507431 */ /* 0x000fe400000001ff */
[----:B-1----:R-:W-:Y:S01]  /*6770*/  IMAD.MOV.U32 R0, RZ, RZ, 0x1 ;  /* 0x00000001ff007424 */ /* 0x002fe200078e00ff */
[----:B------:R-:W-:Y:S06]  /*6780*/  UISETP.NE.AND.EX UP0, UPT, UR55, URZ, UPT, UP0 ;  /* 0x000000ff3700728c */ /* 0x000fec000bf05300 */
[----:B------:R-:W-:Y:S05]  /*6790*/  PLOP3.LUT P3, PT, PT, PT, UP0, 0x80, 0x8 ;  /* 0x000000000008781c */ /* 0x000fea0003f6f008 */
[----:B------:R-:W1:Y:S01]  /*67a0*/  @UP0 LDCU.64 UR4, c[0x0][0x888] ;  /* 0x00011100ff0407ac */ /* 0x000e620008000a00 */
[----:B------:R-:W-:Y:S07]  /*67b0*/  @UP0 UIMAD UR6, UR36, UR6, URZ ;  /* 0x00000006240602a4 */ /* 0x000fee000f8e02ff */
[----:B------:R-:W-:Y:S01]  /*67c0*/  @!P3 PRMT R80, R0, 0x7610, R80 ;  /* 0x000076100050b816 */ /* 0x000fe20000000050 */
[----:B-1----:R-:W-:Y:S06]  /*67d0*/  @UP0 UIMAD.WIDE UR4, UR6, 0x4, UR4 ;  /* 0x00000004060408a5 */ /* 0x002fec000f8e0204 */
[----:B------:R-:W-:Y:S02]  /*67e0*/  IMAD.U32 R2, RZ, RZ, UR4 ;  /* 0x00000004ff027e24 */ /* 0x000fe4000f8e00ff */
[----:B------:R-:W-:Y:S03]  /*67f0*/  IMAD.U32 R3, RZ, RZ, UR5 ;  /* 0x00000005ff037e24 */ /* 0x000fe6000f8e00ff */
[----:B------:R-:W1:Y:S02]  /*6800*/  @!UP0 LDCU UR4, c[0x0][0x880] ;  /* 0x00011000ff0487ac */ /* 0x000e640008000800 */
[----:B--2--5:R2:W5:Y:S02]  /*6810*/  @P3 LDG.E R41, desc[UR8][R2.64] ;  /* 0x0000000802293981 */ /* 0x024564000c1e1900 */
[----:B-12---:R-:W-:Y:S02]  /*6820*/  @!P3 MOV R41, UR4 ;  /* 0x000000040029bc02 */ /* 0x006fe40008000f00 */
.L_x_108:
[----:B------:R-:W-:Y:S05]  /*6830*/  @!P4 BRA `(.L_x_109) ;  /* 0x000000000024c947 */ /* 0x000fea0003800000 */
[----:B------:R-:W-:Y:S01]  /*6840*/  ISETP.NE.U32.AND P3, PT, R76, RZ, PT ;  /* 0x000000ff4c00720c */ /* 0x000fe20003f65070 */
[----:B------:R-:W2:Y:S03]  /*6850*/  LDCU.64 UR4, c[0x0][0x358] ;  /* 0x00006b00ff0477ac */ /* 0x000ea60008000a00 */
[----:B------:R-:W-:Y:S11]  /*6860*/  ISETP.NE.AND.EX P3, PT, R77, RZ, PT, P3 ;  /* 0x000000ff4d00720c */ /* 0x000ff60003f65330 */
[----:B------:R-:W-:Y:S02]  /*6870*/  @!UPT UIADD3 URZ, UPT, UPT, URZ, URZ, URZ ;  /* 0x000000fffffff290 */ /* 0x000fe4000fffe0ff */
[----:B------:R-:W3:Y:S01]  /*6880*/  @P3 LDC.64 R2, c[0x0][0x8a8] ;  /* 0x00022a00ff023b82 */ /* 0x000ee20000000a00 */
[----:B-1----:R-:W-:Y:S04]  /*6890*/  @P3 IMAD R0, R78, UR36, RZ ;  /* 0x000000244e003c24 */ /* 0x002fe8000f8e02ff */
[----:B---3--:R-:W-:Y:S05]  /*68a0*/  @P3 IMAD.WIDE R2, R0, 0x4, R2 ;  /* 0x0000000400023825 */ /* 0x008fea00078e0202 */
[----:B--2--5:R2:W5:Y:S02]  /*68b0*/  @P3 LDG.E R38, desc[UR4][R2.64] ;  /* 0x0000000402263981 */ /* 0x024564000c1e1900 */
[----:B--2---:R-:W3:Y:S02]  /*68c0*/  @!P3 LDC R38, c[0x0][0x8a0] ;  /* 0x00022800ff26bb82 */ /* 0x004ee40000000800 */
.L_x_109:
[----:B-----5:R-:W-:Y:S01]  /*68d0*/  FSETP.NEU.AND P3, PT, R41, RZ, PT ;  /* 0x000000ff2900720b */ /* 0x020fe20003f6d000 */
[----:B------:R-:W-:Y:S01]  /*68e0*/  BSSY B1, `(.L_x_110) ;  /* 0x0000039000017945 */ /* 0x000fe20003800000 */
[----:B------:R-:W-:Y:S01]  /*68f0*/  SEL R3, RZ, 0xffffffff, P2 ;  /* 0xffffffffff037807 */ /* 0x000fe20001000000 */
[----:B------:R-:W-:Y:S01]  /*6900*/  IMAD.MOV.U32 R47, RZ, RZ, 0x1 ;  /* 0x00000001ff2f7424 */ /* 0x000fe200078e00ff */
[----:B------:R-:W-:Y:S01]  /*6910*/  @P1 LOP3.LUT P2, RZ, R80, 0xff, RZ, 0xc0, !PT ;  /* 0x000000ff50ff1812 */ /* 0x000fe2000784c0ff */
[----:B------:R-:W-:Y:S01]  /*6920*/  IMAD R39, R36, 0x80, R37 ;  /* 0x0000008024277824 */ /* 0x000fe200078e0225 */
[----:B------:R-:W-:Y:S01]  /*6930*/  @P1 SEL R2, RZ, 0xffffffff, P3 ;  /* 0xffffffffff021807 */ /* 0x000fe20001800000 */
[----:B------:R-:W-:Y:S01]  /*6940*/  IMAD R87, R94, -0x10, R92 ;  /* 0xfffffff05e577824 */ /* 0x000fe200078e025c */
[----:B------:R-:W-:Y:S01]  /*6950*/  LOP3.LUT R90, R90, 0x1, RZ, 0x3c, !PT ;  /* 0x000000015a5a7812 */ /* 0x000fe200078e3cff */
[----:B------:R-:W-:Y:S01]  /*6960*/  IMAD.MOV.U32 R46, RZ, RZ, RZ ;  /* 0x000000ffff2e7224 */ /* 0x000fe200078e00ff */
[----:B------:R-:W-:Y:S02]  /*6970*/  @P0 SEL R2, R3, R2, !P2 ;  /* 0x0000000203020207 */ /* 0x000fe40005000000 */
[----:B------:R-:W-:Y:S02]  /*6980*/  CS2R R74, SRZ ;  /* 0x00000000004a7805 */ /* 0x000fe4000001ff00 */
[----:B------:R-:W-:Y:S02]  /*6990*/  LEA R99, R36, UR43, 0x3 ;  /* 0x0000002b24637c11 */ /* 0x000fe4000f8e18ff */
[----:B------:R-:W-:Y:S02]  /*69a0*/  CS2R R72, SRZ ;  /* 0x0000000000487805 */ /* 0x000fe4000001ff00 */
[----:B------:R-:W-:Y:S02]  /*69b0*/  @P1 LOP3.LUT R2, R2, 0x1, RZ, 0xc0, !PT ;  /* 0x0000000102021812 */ /* 0x000fe400078ec0ff */
[----:B------:R-:W-:Y:S02]  /*69c0*/  CS2R R66, SRZ ;  /* 0x0000000000427805 */ /* 0x000fe4000001ff00 */
[----:B-1----:R-:W-:Y:S02]  /*69d0*/  SHF.L.U32 R0, R89, 0x1f, RZ ;  /* 0x0000001f59007819 */ /* 0x002fe400000006ff */
[----:B------:R-:W-:Y:S02]  /*69e0*/  CS2R R64, SRZ ;  /* 0x0000000000407805 */ /* 0x000fe4000001ff00 */
[----:B------:R-:W-:Y:S02]  /*69f0*/  ISETP.NE.U32.OR P5, PT, R2, 0x1, !P1 ;  /* 0x000000010200780c */ /* 0x000fe40004fa5470 */
[----:B------:R-:W-:Y:S02]  /*6a00*/  CS2R R58, SRZ ;  /* 0x00000000003a7805 */ /* 0x000fe4000001ff00 */
[----:B------:R-:W-:Y:S02]  /*6a10*/  PLOP3.LUT P2, PT, PT, PT, UP1, 0x80, 0x8 ;  /* 0x000000000008781c */ /* 0x000fe40003f4f018 */
[----:B------:R-:W-:Y:S02]  /*6a20*/  CS2R R56, SRZ ;  /* 0x0000000000387805 */ /* 0x000fe4000001ff00 */
[----:B------:R-:W-:Y:S02]  /*6a30*/  LOP3.LUT P4, R85, R80, 0xff, RZ, 0xc0, !PT ;  /* 0x000000ff50557812 */ /* 0x000fe4000788c0ff */
[----:B------:R-:W-:Y:S02]  /*6a40*/  CS2R R50, SRZ ;  /* 0x0000000000327805 */ /* 0x000fe4000001ff00 */
[----:B------:R-:W-:Y:S02]  /*6a50*/  SEL R2, RZ, 0xffffffff, P3 ;  /* 0xffffffffff027807 */ /* 0x000fe40001800000 */
[----:B------:R-:W-:Y:S02]  /*6a60*/  CS2R R48, SRZ ;  /* 0x0000000000307805 */ /* 0x000fe4000001ff00 */
[----:B------:R-:W-:Y:S02]  /*6a70*/  P2R R98, PR, RZ, 0x20 ;  /* 0x00000020ff627803 */ /* 0x000fe40000000000 */
[----:B------:R-:W-:Y:S02]  /*6a80*/  @P5 SHF.L.U32 R4, R90, 0x1f, RZ ;  /* 0x0000001f5a045819 */ /* 0x000fe400000006ff */
[----:B------:R-:W-:Y:S02]  /*6a90*/  @P2 SEL R2, R3, R2, !P4 ;  /* 0x0000000203022207 */ /* 0x000fe40006000000 */
[----:B------:R-:W1:Y:S02]  /*6aa0*/  @P5 SYNCS.PHASECHK.TRANS64.TRYWAIT P1, [UR43+0x40], R4 ;  /* 0x00004004ff0055a7 */ /* 0x000e64000802112b */
[----:B------:R-:W-:Y:S04]  /*6ab0*/  LOP3.LUT R2, R2, 0x1, RZ, 0xc0, !PT ;  /* 0x0000000102027812 */ /* 0x000fe800078ec0ff */
[----:B------:R-:W-:Y:S04]  /*6ac0*/  ISETP.NE.U32.AND P2, PT, R2, 0x1, PT ;  /* 0x000000010200780c */ /* 0x000fe80003f45070 */
[----:B------:R-:W-:Y:S01]  /*6ad0*/  P2R R60, PR, RZ, 0x4 ;  /* 0x00000004ff3c7803 */ /* 0x000fe20000000000 */
[----:B------:R2:W4:Y:S01]  /*6ae0*/  SYNCS.PHASECHK.TRANS64.TRYWAIT P0, [R99+URZ+0xb0], R0 ;  /* 0x0000b000630075a7 */ /* 0x00052200080011ff */
[----:B-1----:R-:W-:Y:S01]  /*6af0*/  @P5 SEL R47, RZ, 0x1, !P1 ;  /* 0x00000001ff2f5807 */ /* 0x002fe20004800000 */
[----:B--2---:R-:W-:Y:S06]  /*6b00*/  @!P5 BRA `(.L_x_111) ;  /* 0x000000000058d947 */ /* 0x004fec0003800000 */
[----:B------:R-:W-:Y:S01]  /*6b10*/  IMAD.MOV.U32 R75, RZ, RZ, RZ ;  /* 0x000000ffff4b7224 */ /* 0x000fe200078e00ff */
[----:B------:R-:W-:Y:S01]  /*6b20*/  ISETP.NE.AND P1, PT, R47, RZ, PT ;  /* 0x000000ff2f00720c */ /* 0x000fe20003f25270 */
[----:B------:R-:W-:Y:S01]  /*6b30*/  BSSY B0, `(.L_x_112) ;  /* 0x000000c000007945 */ /* 0x000fe20003800000 */
[----:B------:R-:W-:Y:S02]  /*6b40*/  CS2R R50, SRZ ;  /* 0x0000000000327805 */ /* 0x000fe4000001ff00 */
[----:B------:R-:W-:Y:S02]  /*6b50*/  CS2R R48, SRZ ;  /* 0x0000000000307805 */ /* 0x000fe4000001ff00 */
[----:B------:R-:W-:Y:S02]  /*6b60*/  CS2R R58, SRZ ;  /* 0x00000000003a7805 */ /* 0x000fe4000001ff00 */
[----:B------:R-:W-:Y:S02]  /*6b70*/  CS2R R56, SRZ ;  /* 0x0000000000387805 */ /* 0x000fe4000001ff00 */
[----:B------:R-:W-:Y:S02]  /*6b80*/  CS2R R66, SRZ ;  /* 0x0000000000427805 */ /* 0x000fe4000001ff00 */
[----:B------:R-:W-:Y:S02]  /*6b90*/  CS2R R64, SRZ ;  /* 0x0000000000407805 */ /* 0x000fe4000001ff00 */
[----:B------:R-:W-:Y:S01]  /*6ba0*/  CS2R R72, SRZ ;  /* 0x0000000000487805 */ /* 0x000fe2000001ff00 */
[----:B------:R-:W-:Y:S06]  /*6bb0*/  @P1 BRA `(.L_x_113) ;  /* 0x00000000000c1947 */ /* 0x000fec0003800000 */
[----:B------:R-:W-:Y:S04]  /*6bc0*/  SHF.L.U32 R3, R90, 0x1f, RZ ;  /* 0x0000001f5a037819 */ /* 0x000fe800000006ff */
[----:B------:R-:W1:Y:S02]  /*6bd0*/  SYNCS.PHASECHK.TRANS64.TRYWAIT P1, [UR43+0x40], R3 ;  /* 0x00004003ff0075a7 */ /* 0x000e64000802112b */
[----:B-1----:R-:W-:Y:S05]  /*6be0*/  @!P1 BRA `(.L_x_114) ;  /* 0x0000004000189947 */ /* 0x002fea0003800000 */
.L_x_113:
[----:B------:R-:W-:Y:S05]  /*6bf0*/  BSYNC B0 ;  /* 0x0000000000007941 */ /* 0x000fea0003800000 */
.L_x_112:
[----:B------:R-:W-:Y:S01]  /*6c00*/  ISETP.NE.AND P1, PT, R60, RZ, PT ;  /* 0x000000ff3c00720c */ /* 0x000fe20003f25270 */
[----:B------:R-:W-:Y:S11]  /*6c10*/  HFMA2 R46, -RZ, RZ, 0, 5.9604644775390625e-08 ;  /* 0x00000001ff2e7431 */ /* 0x000ff600000001ff */
[----:B------:R-:W-:Y:S01]  /*6c20*/  @!UPT UIADD3 URZ, UPT, UPT, URZ, URZ, URZ ;  /* 0x000000fffffff290 */ /* 0x000fe2000fffe0ff */
[----:B------:R2:W1:Y:S04]  /*6c30*/  @P1 LDS.128 R48, [R93] ;  /* 0x000000005d301984 */ /* 0x0004680000000c00 */
[----:B------:R2:W1:Y:S04]  /*6c40*/  @P1 LDS.128 R56, [R92+0x10] ;  /* 0x000010005c381984 */ /* 0x0004680000000c00 */
[----:B------:R2:W1:Y:S04]  /*6c50*/  @P1 LDS.128 R64, [R91+0x20] ;  /* 0x000020005b401984 */ /* 0x0004680000000c00 */
[----:B------:R2:W1:Y:S02]  /*6c60*/  @P1 LDS.128 R72, [R87+0x30] ;  /* 0x0000300057481984 */ /* 0x0004640000000c00 */
.L_x_111:
[----:B------:R-:W-:Y:S05]  /*6c70*/  BSYNC B1 ;  /* 0x0000000000017941 */ /* 0x000fea0003800000 */
.L_x_110:
[----:B-1----:R-:W-:Y:S04]  /*6c80*/  SHF.R.U32.HI R2, RZ, 0x15, R39 ;  /* 0x00000015ff027819 */ /* 0x002fe80000011627 */
[----:B------:R-:W-:Y:S01]  /*6c90*/  LOP3.LUT P1, RZ, R2, 0x3, R81, 0x48, !PT ;  /* 0x0000000302ff7812 */ /* 0x000fe20007824851 */
[----:B------:R-:W-:Y:S01]  /*6ca0*/  @!UPT UIADD3 URZ, UPT, UPT, URZ, URZ, URZ ;  /* 0x000000fffffff290 */ /* 0x000fe2000fffe0ff */
[----:B----4-:R-:W-:Y:S11]  /*6cb0*/  @P0 BRA `(.L_x_115) ;  /* 0x0000000000080947 */ /* 0x010ff60003800000 */
[----:B------:R-:W1:Y:S02]  /*6cc0*/  SYNCS.PHASECHK.TRANS64.TRYWAIT P0, [R99+URZ+0xb0], R0 ;  /* 0x0000b000630075a7 */ /* 0x000e6400080011ff */
[----:B-1----:R-:W-:Y:S05]  /*6cd0*/  @!P0 BRA `(.L_x_116) ;  /* 0x0000003c00f48947 */ /* 0x002fea0003800000 */
.L_x_115:
[----:B------:R-:W-:Y:S05]  /*6ce0*/  @!P1 BRA `(.L_x_117) ;  /* 0x0000000000409947 */ /* 0x000fea0003800000 */
[----:B------:R-:W4:Y:S01]  /*6cf0*/  LDCU.64 UR8, c[0x4][0x70] ;  /* 0x01000e00ff0877ac */ /* 0x000f220008000a00 */
[----:B------:R-:W-:Y:S01]  /*6d00*/  MOV R3, 0x0 ;  /* 0x0000000000037802 */ /* 0x000fe20000000f00 */
[----:B------:R-:W-:Y:S02]  /*6d10*/  HFMA2 R12, -RZ, RZ, 0, 5.9604644775390625e-08 ;  /* 0x00000001ff0c7431 */ /* 0x000fe400000001ff */
[----:B------:R-:W-:Y:S02]  /*6d20*/  IMAD.MOV.U32 R8, RZ, RZ, 0x192 ;  /* 0x00000192ff087424 */ /* 0x000fe400078e00ff */
[----:B------:R-:W-:Y:S01]  /*6d30*/  IMAD.MOV.U32 R13, RZ, RZ, RZ ;  /* 0x000000ffff0d7224 */ /* 0x000fe200078e00ff */
[----:B------:R-:W5:Y:S01]  /*6d40*/  LDCU.64 UR6, c[0x4][0x78] ;  /* 0x01000f00ff0677ac */ /* 0x000f620008000a00 */
[----:B------:R-:W1:Y:S01]  /*6d50*/  LDC.64 R2, c[0x4][R3] ;  /* 0x0100000003027b82 */ /* 0x000e620000000a00 */
[----:B------:R-:W2:Y:S01]  /*6d60*/  LDCU.64 UR4, c[0x4][0x10] ;  /* 0x01000200ff0477ac */ /* 0x000ea20008000a00 */
[----:B----4-:R-:W-:Y:S01]  /*6d70*/  MOV R5, UR9 ;  /* 0x0000000900057c02 */ /* 0x010fe20008000f00 */
[----:B------:R-:W-:Y:S01]  /*6d80*/  IMAD.U32 R4, RZ, RZ, UR8 ;  /* 0x00000008ff047e24 */ /* 0x000fe2000f8e00ff */
[----:B-----5:R-:W-:Y:S01]  /*6d90*/  MOV R7, UR7 ;  /* 0x0000000700077c02 */ /* 0x020fe20008000f00 */
[----:B------:R-:W-:Y:S01]  /*6da0*/  IMAD.U32 R6, RZ, RZ, UR6 ;  /* 0x00000006ff067e24 */ /* 0x000fe2000f8e00ff */
[----:B--2---:R-:W-:Y:S01]  /*6db0*/  MOV R11, UR5 ;  /* 0x00000005000b7c02 */ /* 0x004fe20008000f00 */
[----:B------:R-:W-:Y:S02]  /*6dc0*/  IMAD.U32 R10, RZ, RZ, UR4 ;  /* 0x00000004ff0a7e24 */ /* 0x000fe4000f8e00ff */
[----:B------:R-:W-:Y:S07]  /*6dd0*/  LEPC R20, `(.L_x_117) ;  /* 0x000000001014794e */ /* 0x000fee0000000000 */
[----:B-1-3--:R-:W-:Y:S05]  /*6de0*/  CALL.ABS.NOINC R2 ;  /* 0x0000000002007343 */ /* 0x00afea0003c00000 */
.L_x_117:
[C---:B------:R-:W-:Y:S01]  /*6df0*/  SHF.L.U32 R40, R48.reuse, 0x10, RZ ;  /* 0x0000001030287819 */ /* 0x040fe200000006ff */
[----:B------:R-:W-:Y:S05]  /*6e00*/  WARPSYNC.ALL ;  /* 0x0000000000007948 */ /* 0x000fea0003800000 */
[----:B------:R-:W-:Y:S01]  /*6e10*/  R2UR UR4, R39 ;  /* 0x00000000270472ca */ /* 0x000fe200000e0000 */
[----:B------:R-:W-:Y:S01]  /*6e20*/  BSSY.RECONVERGENT B0, `(.L_x_118) ;  /* 0x000008d000007945 */ /* 0x000fe20003800200 */
[----:B------:R-:W-:Y:S02]  /*6e30*/  LOP3.LUT R43, R48, 0xffff0000, RZ, 0xc0, !PT ;  /* 0xffff0000302b7812 */ /* 0x000fe400078ec0ff */
[----:B------:R-:W-:Y:S02]  /*6e40*/  SHF.L.U32 R42, R49, 0x10, RZ ;  /* 0x00000010312a7819 */ /* 0x000fe400000006ff */
[----:B------:R-:W-:Y:S02]  /*6e50*/  SHF.L.U32 R45, R51, 0x10, RZ ;  /* 0x00000010332d7819 */ /* 0x000fe400000006ff */
[----:B------:R-:W-:Y:S02]  /*6e60*/  LOP3.LUT R44, R75, 0xffff0000, RZ, 0xc0, !PT ;  /* 0xffff00004b2c7812 */ /* 0x000fe400078ec0ff */
[----:B------:R-:W-:Y:S03]  /*6e70*/  ISETP.NE.AND P0, PT, R95, RZ, PT ;  /* 0x000000ff5f00720c */ /* 0x000fe60003f05270 */
[----:B------:R-:W1:Y:S02]  /*6e80*/  LDTM.x32 R4, tmem[UR4] ;  /* 0x00000004000479ee */ /* 0x000e6400082c0000 */
[C---:B-1-3--:R-:W-:Y:S01]  /*6e90*/  FMUL R0, R38.reuse, R4 ;  /* 0x0000000426007220 */ /* 0x04afe20000400000 */
[C---:B------:R-:W-:Y:S01]  /*6ea0*/  FMUL R2, R38.reuse, R5 ;  /* 0x0000000526027220 */ /* 0x040fe20000400000 */
[C---:B------:R-:W-:Y:S01]  /*6eb0*/  FMUL R3, R38.reuse, R6 ;  /* 0x0000000626037220 */ /* 0x040fe20000400000 */
[----:B------:R-:W-:Y:S01]  /*6ec0*/  FMUL R7, R38, R7 ;  /* 0x0000000726077220 */ /* 0x000fe20000400000 */
[----:B------:R-:W-:Y:S01]  /*6ed0*/  FFMA R0, R41, R40, R0 ;  /* 0x0000002829007223 */ /* 0x000fe20000000000 */
[----:B------:R-:W-:Y:S01]  /*6ee0*/  LOP3.LUT R40, R49, 0xffff0000, RZ, 0xc0, !PT ;  /* 0xffff000031287812 */ /* 0x000fe200078ec0ff */
[C---:B------:R-:W-:Y:S01]  /*6ef0*/  FFMA R2, R41.reuse, R43, R2 ;  /* 0x0000002b29027223 */ /* 0x040fe20000000002 */
[C---:B------:R-:W-:Y:S01]  /*6f00*/  SHF.L.U32 R43, R50.reuse, 0x10, RZ ;  /* 0x00000010322b7819 */ /* 0x040fe200000006ff */
[C---:B------:R-:W-:Y:S01]  /*6f10*/  FFMA R3, R41.reuse, R42, R3 ;  /* 0x0000002a29037223 */ /* 0x040fe20000000003 */
[----:B------:R-:W-:Y:S01]  /*6f20*/  LOP3.LUT R42, R50, 0xffff0000, RZ, 0xc0, !PT ;  /* 0xffff0000322a7812 */ /* 0x000fe200078ec0ff */
[----:B------:R-:W-:Y:S01]  /*6f30*/  FMUL R4, R38, R8 ;  /* 0x0000000826047220 */ /* 0x000fe20000400000 */
[----:B------:R-:W-:Y:S01]  /*6f40*/  F2FP.BF16.F32.PACK_AB R52, R2, R0 ;  /* 0x000000000234723e */ /* 0x000fe200000010ff */
[----:B------:R-:W-:Y:S01]  /*6f50*/  FFMA R7, R41, R40, R7 ;  /* 0x0000002829077223 */ /* 0x000fe20000000007 */
[----:B------:R-:W-:Y:S01]  /*6f60*/  LOP3.LUT R40, R51, 0xffff0000, RZ, 0xc0, !PT ;  /* 0xffff000033287812 */ /* 0x000fe200078ec0ff */
[C---:B------:R-:W-:Y:S01]  /*6f70*/  FMUL R5, R38.reuse, R9 ;  /* 0x0000000926057220 */ /* 0x040fe20000400000 */
[C---:B------:R-:W-:Y:S01]  /*6f80*/  FMUL R6, R38.reuse, R10 ;  /* 0x0000000a26067220 */ /* 0x040fe20000400000 */
[----:B------:R-:W-:Y:S01]  /*6f90*/  FMUL R11, R38, R11 ;  /* 0x0000000b260b7220 */ /* 0x000fe20000400000 */
[----:B------:R-:W-:Y:S01]  /*6fa0*/  F2FP.BF16.F32.PACK_AB R53, R7, R3 ;  /* 0x000000030735723e */ /* 0x000fe200000010ff */
[C---:B------:R-:W-:Y:S01]  /*6fb0*/  FFMA R4, R41.reuse, R43, R4 ;  /* 0x0000002b29047223 */ /* 0x040fe20000000004 */
[C---:B------:R-:W-:Y:S01]  /*6fc0*/  SHF.L.U32 R43, R56.reuse, 0x10, RZ ;  /* 0x00000010382b7819 */ /* 0x040fe200000006ff */
[----:B------:R-:W-:Y:S01]  /*6fd0*/  FFMA R5, R41, R42, R5 ;  /* 0x0000002a29057223 */ /* 0x000fe20000000005 */
[----:B------:R-:W-:Y:S01]  /*6fe0*/  LOP3.LUT R42, R57, 0xffff0000, RZ, 0xc0, !PT ;  /* 0xffff0000392a7812 */ /* 0x000fe200078ec0ff */
[----:B------:R-:W-:Y:S01]  /*6ff0*/  FFMA R6, R41, R45, R6 ;  /* 0x0000002d29067223 */ /* 0x000fe20000000006 */
[----:B------:R-:W-:Y:S01]  /*7000*/  SHF.L.U32 R45, R57, 0x10, RZ ;  /* 0x00000010392d7819 */ /* 0x000fe200000006ff */
[----:B------:R-:W-:Y:S01]  /*7010*/  FFMA R11, R41, R40, R11 ;  /* 0x00000028290b7223 */ /* 0x000fe2000000000b */
[----:B------:R-:W-:Y:S01]  /*7020*/  LOP3.LUT R40, R56, 0xffff0000, RZ, 0xc0, !PT ;  /* 0xffff000038287812 */ /* 0x000fe200078ec0ff */
[C---:B------:R-:W-:Y:S01]  /*7030*/  FMUL R8, R38.reuse, R12 ;  /* 0x0000000c26087220 */ /* 0x040fe20000400000 */
[----:B------:R-:W-:Y:S01]  /*7040*/  F2FP.BF16.F32.PACK_AB R54, R5, R4 ;  /* 0x000000040536723e */ /* 0x000fe200000010ff */
[C---:B------:R-:W-:Y:S01]  /*7050*/  FMUL R9, R38.reuse, R13 ;  /* 0x0000000d26097220 */ /* 0x040fe20000400000 */
[----:B------:R-:W-:Y:S01]  /*7060*/  F2FP.BF16.F32.PACK_AB R55, R11, R6 ;  /* 0x000000060b37723e */ /* 0x000fe200000010ff */
[C---:B------:R-:W-:Y:S01]  /*7070*/  FMUL R10, R38.reuse, R14 ;  /* 0x0000000e260a7220 */ /* 0x040fe20000400000 */
[----:B------:R-:W-:Y:S01]  /*7080*/  FMUL R15, R38, R15 ;  /* 0x0000000f260f7220 */ /* 0x000fe20000400000 */
[----:B------:R-:W-:Y:S01]  /*7090*/  FFMA R8, R41, R43, R8 ;  /* 0x0000002b29087223 */ /* 0x000fe20000000008 */
[----:B------:R-:W-:Y:S01]  /*70a0*/  SHF.L.U32 R43, R59, 0x10, RZ ;  /* 0x000000103b2b7819 */ /* 0x000fe200000006ff */
[C---:B------:R-:W-:Y:S01]  /*70b0*/  FFMA R9, R41.reuse, R40, R9 ;  /* 0x0000002829097223 */ /* 0x040fe20000000009 */
[C---:B------:R-:W-:Y:S01]  /*70c0*/  SHF.L.U32 R40, R58.reuse, 0x10, RZ ;  /* 0x000000103a287819 */ /* 0x040fe200000006ff */
        /* <DEDUP_REMOVED lines=8> */
[----:B------:R-:W-:Y:S01]  /*7150*/  FMUL R14, R38, R18 ;  /* 0x00000012260e7220 */ /* 0x000fe20000400000 */
[----:B------:R-:W-:Y:S01]  /*7160*/  FFMA R12, R41, R40, R12 ;  /* 0x00000028290c7223 */ /* 0x000fe2000000000c */
[----:B------:R-:W-:Y:S01]  /*7170*/  LOP3.LUT R40, R59, 0xffff0000, RZ, 0xc0, !PT ;  /* 0xffff00003b287812 */ /* 0x000fe200078ec0ff */
[C---:B------:R-:W-:Y:S01]  /*7180*/  FFMA R13, R41.reuse, R42, R13 ;  /* 0x0000002a290d7223 */ /* 0x040fe2000000000d */
[----:B------:R-:W-:Y:S01]  /*7190*/  LOP3.LUT R42, R64, 0xffff0000, RZ, 0xc0, !PT ;  /* 0xffff0000402a7812 */ /* 0x000fe200078ec0ff */
[----:B------:R-:W-:Y:S01]  /*71a0*/  FMUL R19, R38, R19 ;  /* 0x0000001326137220 */ /* 0x000fe20000400000 */
[----:B------:R-:W-:Y:S01]  /*71b0*/  FFMA R14, R41, R43, R14 ;  /* 0x0000002b290e7223 */ /* 0x000fe2000000000e */
[----:B------:R-:W-:Y:S01]  /*71c0*/  SHF.L.U32 R43, R64, 0x10, RZ ;  /* 0x00000010402b7819 */ /* 0x000fe200000006ff */
[----:B------:R1:W-:Y:S01]  /*71d0*/  STS.128 [R93], R52 ;  /* 0x000000345d007388 */ /* 0x0003e20000000c00 */
[----:B------:R-:W-:Y:S01]  /*71e0*/  F2FP.BF16.F32.PACK_AB R70, R13, R12 ;  /* 0x0000000c0d46723e */ /* 0x000fe200000010ff */
[C---:B------:R-:W-:Y:S01]  /*71f0*/  FMUL R16, R38.reuse, R20 ;  /* 0x0000001426107220 */ /* 0x040fe20000400000 */
        /* <DEDUP_REMOVED lines=8> */
[C---:B------:R-:W-:Y:S01]  /*7280*/  FFMA R17, R41.reuse, R42, R17 ;  /* 0x0000002a29117223 */ /* 0x040fe20000000011 */
[----:B------:R-:W-:Y:S01]  /*7290*/  FFMA R18, R41, R45, R18 ;  /* 0x0000002d29127223 */ /* 0x000fe20000000012 */
[----:B------:R1:W-:Y:S01]  /*72a0*/  STS.128 [R92+0x10], R68 ;  /* 0x000010445c007388 */ /* 0x0003e20000000c00 */
[----:B------:R-:W-:Y:S01]  /*72b0*/  SHF.L.U32 R45, R67, 0x10, RZ ;  /* 0x00000010432d7819 */ /* 0x000fe200000006ff */
[----:B------:R-:W-:Y:S01]  /*72c0*/  FFMA R23, R41, R40, R23 ;  /* 0x0000002829177223 */ /* 0x000fe20000000017 */
[----:B------:R-:W-:Y:S01]  /*72d0*/  LOP3.LUT R40, R66, 0xffff0000, RZ, 0xc0, !PT ;  /* 0xffff000042287812 */ /* 0x000fe200078ec0ff */
[C---:B------:R-:W-:Y:S01]  /*72e0*/  FMUL R20, R38.reuse, R24 ;  /* 0x0000001826147220 */ /* 0x040fe20000400000 */
[----:B------:R-:W-:Y:S01]  /*72f0*/  LOP3.LUT R42, R67, 0xffff0000, RZ, 0xc0, !PT ;  /* 0xffff0000432a7812 */ /* 0x000fe200078ec0ff */
[C---:B------:R-:W-:Y:S01]  /*7300*/  FMUL R21, R38.reuse, R25 ;  /* 0x0000001926157220 */ /* 0x040fe20000400000 */
[----:B------:R-:W-:Y:S01]  /*7310*/  F2FP.BF16.F32.PACK_AB R100, R17, R16 ;  /* 0x000000101164723e */ /* 0x000fe200000010ff */
[C---:B------:R-:W-:Y:S01]  /*7320*/  FMUL R22, R38.reuse, R26 ;  /* 0x0000001a26167220 */ /* 0x040fe20000400000 */
[----:B------:R-:W-:Y:S01]  /*7330*/  FMUL R27, R38, R27 ;  /* 0x0000001b261b7220 */ /* 0x000fe20000400000 */
[C---:B------:R-:W-:Y:S01]  /*7340*/  FFMA R20, R41.reuse, R43, R20 ;  /* 0x0000002b29147223 */ /* 0x040fe20000000014 */
[C---:B------:R-:W-:Y:S01]  /*7350*/  FFMA R21, R41.reuse, R40, R21 ;  /* 0x0000002829157223 */ /* 0x040fe20000000015 */
[C---:B------:R-:W-:Y:S01]  /*7360*/  FFMA R22, R41.reuse, R45, R22 ;  /* 0x0000002d29167223 */ /* 0x040fe20000000016 */
[----:B------:R-:W-:Y:S01]  /*7370*/  FFMA R27, R41, R42, R27 ;  /* 0x0000002a291b7223 */ /* 0x000fe2000000001b */
[----:B------:R-:W-:Y:S01]  /*7380*/  SHF.L.U32 R40, R72, 0x10, RZ ;  /* 0x0000001048287819 */ /* 0x000fe200000006ff */
[----:B------:R-:W-:Y:S01]  /*7390*/  FMUL R24, R38, R28 ;  /* 0x0000001c26187220 */ /* 0x000fe20000400000 */
[----:B------:R-:W-:Y:S01]  /*73a0*/  LOP3.LUT R42, R72, 0xffff0000, RZ, 0xc0, !PT ;  /* 0xffff0000482a7812 */ /* 0x000fe200078ec0ff */
[C---:B------:R-:W-:Y:S01]  /*73b0*/  FMUL R25, R38.reuse, R29 ;  /* 0x0000001d26197220 */ /* 0x040fe20000400000 */
[----:B------:R-:W-:Y:S01]  /*73c0*/  SHF.L.U32 R43, R73, 0x10, RZ ;  /* 0x00000010492b7819 */ /* 0x000fe200000006ff */
[C---:B------:R-:W-:Y:S01]  /*73d0*/  FMUL R26, R38.reuse, R30 ;  /* 0x0000001e261a7220 */ /* 0x040fe20000400000 */
[C---:B------:R-:W-:Y:S01]  /*73e0*/  FFMA R24, R41.reuse, R40, R24 ;  /* 0x0000002829187223 */ /* 0x040fe20000000018 */
[----:B------:R-:W-:Y:S01]  /*73f0*/  FFMA R25, R41, R42, R25 ;  /* 0x0000002a29197223 */ /* 0x000fe20000000019 */
[----:B------:R-:W-:Y:S01]  /*7400*/  LOP3.LUT R40, R73, 0xffff0000, RZ, 0xc0, !PT ;  /* 0xffff000049287812 */ /* 0x000fe200078ec0ff */
[----:B------:R-:W-:Y:S01]  /*7410*/  FFMA R26, R41, R43, R26 ;  /* 0x0000002b291a7223 */ /* 0x000fe2000000001a */
[----:B------:R-:W-:Y:S01]  /*7420*/  FMUL R31, R38, R31 ;  /* 0x0000001f261f7220 */ /* 0x000fe20000400000 */
[----:B------:R-:W-:Y:S01]  /*7430*/  SHF.L.U32 R43, R74, 0x10, RZ ;  /* 0x000000104a2b7819 */ /* 0x000fe200000006ff */
[----:B------:R-:W-:Y:S01]  /*7440*/  FMUL R28, R38, R32 ;  /* 0x00000020261c7220 */ /* 0x000fe20000400000 */
[----:B------:R-:W-:Y:S01]  /*7450*/  LOP3.LUT R42, R74, 0xffff0000, RZ, 0xc0, !PT ;  /* 0xffff00004a2a7812 */ /* 0x000fe200078ec0ff */
[C---:B------:R-:W-:Y:S01]  /*7460*/  FMUL R29, R38.reuse, R33 ;  /* 0x00000021261d7220 */ /* 0x040fe20000400000 */
[----:B------:R-:W-:Y:S01]  /*7470*/  SHF.L.U32 R45, R75, 0x10, RZ ;  /* 0x000000104b2d7819 */ /* 0x000fe200000006ff */
[C---:B------:R-:W-:Y:S01]  /*7480*/  FMUL R30, R38.reuse, R34 ;  /* 0x00000022261e7220 */ /* 0x040fe20000400000 */
[----:B------:R-:W-:Y:S01]  /*7490*/  FFMA R31, R41, R40, R31 ;  /* 0x00000028291f7223 */ /* 0x000fe2000000001f */
[----:B------:R-:W-:Y:S01]  /*74a0*/  FMUL R35, R38, R35 ;  /* 0x0000002326237220 */ /* 0x000fe20000400000 */
[----:B------:R-:W-:Y:S01]  /*74b0*/  F2FP.BF16.F32.PACK_AB R101, R23, R18 ;  /* 0x000000121765723e */ /* 0x000fe200000010ff */
[----:B------:R-:W-:Y:S01]  /*74c0*/  FFMA R28, R41, R43, R28 ;  /* 0x0000002b291c7223 */ /* 0x000fe2000000001c */
[----:B------:R-:W-:Y:S01]  /*74d0*/  F2FP.BF16.F32.PACK_AB R102, R21, R20 ;  /* 0x000000141566723e */ /* 0x000fe200000010ff */
[----:B------:R-:W-:Y:S01]  /*74e0*/  FFMA R29, R41, R42, R29 ;  /* 0x0000002a291d7223 */ /* 0x000fe2000000001d */
[----:B------:R-:W-:Y:S01]  /*74f0*/  F2FP.BF16.F32.PACK_AB R103, R27, R22 ;  /* 0x000000161b67723e */ /* 0x000fe200000010ff */
[C---:B------:R-:W-:Y:S01]  /*7500*/  FFMA R30, R41.reuse, R45, R30 ;  /* 0x0000002d291e7223 */ /* 0x040fe2000000001e */
[----:B------:R-:W-:Y:S01]  /*7510*/  FFMA R35, R41, R44, R35 ;  /* 0x0000002c29237223 */ /* 0x000fe20000000023 */
[----:B------:R-:W-:Y:S02]  /*7520*/  F2FP.BF16.F32.PACK_AB R104, R25, R24 ;  /* 0x000000181968723e */ /* 0x000fe400000010ff */
[----:B------:R1:W-:Y:S01]  /*7530*/  STS.128 [R91+0x20], R100 ;  /* 0x000020645b007388 */ /* 0x0003e20000000c00 */
[----:B------:R-:W-:Y:S02]  /*7540*/  F2FP.BF16.F32.PACK_AB R105, R31, R26 ;  /* 0x0000001a1f69723e */ /* 0x000fe400000010ff */
[----:B------:R-:W-:Y:S02]  /*7550*/  F2FP.BF16.F32.PACK_AB R106, R29, R28 ;  /* 0x0000001c1d6a723e */ /* 0x000fe400000010ff */
[----:B------:R-:W-:Y:S05]  /*7560*/  F2FP.BF16.F32.PACK_AB R107, R35, R30 ;  /* 0x0000001e236b723e */ /* 0x000fea00000010ff */
[----:B------:R1:W-:Y:S01]  /*7570*/  STS.128 [R87+0x30], R104 ;  /* 0x0000306857007388 */ /* 0x0003e20000000c00 */
[----:B------:R-:W-:Y:S01]  /*7580*/  @!PT LDS RZ, [RZ] ;  /* 0x00000000fffff984 */ /* 0x000fe20000000800 */
[----:B------:R-:W-:Y:S01]  /*7590*/  @!PT LDS RZ, [RZ] ;  /* 0x00000000fffff984 */ /* 0x000fe20000000800 */
[----:B------:R-:W-:Y:S01]  /*75a0*/  @!PT LDS RZ, [RZ] ;  /* 0x00000000fffff984 */ /* 0x000fe20000000800 */
[----:B------:R-:W-:Y:S01]  /*75b0*/  @!PT LDS RZ, [RZ] ;  /* 0x00000000fffff984 */ /* 0x000fe20000000800 */
[----:B------:R3:W-:Y:S07]  /*75c0*/  MEMBAR.ALL.CTA ;  /* 0x0000000000007992 */ /* 0x0007ee0000008000 */
[----:B---3--:R-:W3:Y:S02]  /*75d0*/  FENCE.VIEW.ASYNC.S ;  /* 0x00000000000073c6 */ /* 0x008ee40000000000 */
[----:B---3--:R-:W-:Y:S06]  /*75e0*/  BAR.SYNC.DEFER_BLOCKING 0x1, 0x80 ;  /* 0x0042000000007b1d */ /* 0x008fec0000010000 */
[----:B------:R-:W-:Y:S05]  /*75f0*/  @P0 BRA `(.L_x_119) ;  /* 0x00000000003c0947 */ /* 0x000fea0003800000 */
[----:B------:R-:W3:Y:S01]  /*7600*/  LDCU.64 UR6, c[0x0][0x348] ;  /* 0x00006900ff0677ac */ /* 0x000ee20008000a00 */
[----:B------:R-:W-:Y:S01]  /*7610*/  UIADD3 UR4, UPT, UPT, UR43, 0x200, URZ ;  /* 0x000002002b047890 */ /* 0x000fe2000fffe0ff */
[----:B------:R-:W-:Y:S01]  /*7620*/  UMOV UR51, UR36 ;  /* 0x0000002400337c82 */ /* 0x000fe20008000000 */
[----:B------:R-:W-:Y:S02]  /*7630*/  UIADD3 UR9, UPT, UPT, UR49, 0x80, URZ ;  /* 0x0000008031097890 */ /* 0x000fe4000fffe0ff */
[----:B------:R-:W-:Y:S02]  /*7640*/  UIADD3 UR8, UPT, UPT, UR43, 0x1200, URZ ;  /* 0x000012002b087890 */ /* 0x000fe4000fffe0ff */
[----:B------:R-:W-:Y:S01]  /*7650*/  MOV R84, UR4 ;  /* 0x0000000400547c02 */ /* 0x000fe20008000f00 */
[----:B------:R-:W-:Y:S01]  /*7660*/  UMOV UR10, UR50 ;  /* 0x00000032000a7c82 */ /* 0x000fe20008000000 */
[----:B------:R-:W-:Y:S02]  /*7670*/  UMOV UR11, UR36 ;  /* 0x00000024000b7c82 */ /* 0x000fe40008000000 */
[----:B------:R-:W-:Y:S01]  /*7680*/  R2UR UR48, R84 ;  /* 0x00000000543072ca */ /* 0x000fe200000e0000 */
[----:B---3--:R-:W-:Y:S04]  /*7690*/  UIADD3 UR4, UP0, UPT, UR6, 0x680, URZ ;  /* 0x0000068006047890 */ /* 0x008fe8000ff1e0ff */
[----:B------:R-:W-:Y:S09]  /*76a0*/  UIADD3.X UR5, UPT, UPT, URZ, UR7, URZ, UP0, !UPT ;  /* 0x00000007ff057290 */ /* 0x000ff200087fe4ff */
[----:B------:R3:W-:Y:S01]  /*76b0*/  UTMASTG.3D [UR48], [UR4] ;  /* 0x00000030040073b5 */ /* 0x0007e20008010000 */
[----:B------:R3:W-:Y:S01]  /*76c0*/  UTMASTG.3D [UR8], [UR4] ;  /* 0x00000008040073b5 */ /* 0x0007e20008010000 */
[----:B------:R0:W-:Y:S01]  /*76d0*/  UTMACMDFLUSH ;  /* 0x00000000000079b7 */ /* 0x0001e20000000000 */
[----:B---3--:R-:W-:Y:S04]  /*76e0*/  DEPBAR.LE SB0, 0x1 ;  /* 0x000080400000791a */ /* 0x008fe80000000000 */
.L_x_119:
[----:B------:R-:W-:Y:S05]  /*76f0*/  BSYNC.RECONVERGENT B0 ;  /* 0x0000000000007941 */ /* 0x000fea0003800200 */
.L_x_118:
[----:B------:R-:W-:Y:S01]  /*7700*/  BAR.SYNC.DEFER_BLOCKING 0x1, 0x80 ;  /* 0x0042000000007b1d */ /* 0x000fe20000010000 */
[----:B------:R-:W-:Y:S01]  /*7710*/  ISETP.NE.AND P1, PT, R98, RZ, PT ;  /* 0x000000ff6200720c */ /* 0x000fe20003f25270 */
[----:B------:R-:W-:Y:S01]  /*7720*/  UISETP.NE.AND UP0, UPT, UR52, URZ, UPT ;  /* 0x000000ff3400728c */ /* 0x000fe2000bf05270 */
[----:B------:R-:W-:Y:S11]  /*7730*/  LEA R3, R46, UR43, 0x3 ;  /* 0x0000002b2e037c11 */ /* 0x000ff6000f8e18ff */
[----:B------:R-:W-:Y:S01]  /*7740*/  @P1 SHF.L.U32 R2, R90, 0x1f, RZ ;  /* 0x0000001f5a021819 */ /* 0x000fe200000006ff */
[----:B------:R-:W-:Y:S06]  /*7750*/  BRA.U !UP0, `(.L_x_120) ;  /* 0x0000000108247547 */ /* 0x000fec000b800000 */
[----:B------:R-:W-:Y:S01]  /*7760*/  IMAD.U32 R5, RZ, RZ, UR46 ;  /* 0x0000002eff057e24 */ /* 0x000fe2000f8e00ff */
[----:B------:R-:W-:Y:S01]  /*7770*/  MOV R0, UR47 ;  /* 0x0000002f00007c02 */ /* 0x000fe20008000f00 */
[----:B------:R-:W-:Y:S03]  /*7780*/  UIADD3 UR4, UPT, UPT, UR46, 0x1, URZ ;  /* 0x000000012e047890 */ /* 0x000fe6000fffe0ff */
[----:B------:R-:W-:Y:S01]  /*7790*/  @P1 LEA R5, R5, UR43, 0x3 ;  /* 0x0000002b05051c11 */ /* 0x000fe2000f8e18ff */
[----:B------:R-:W-:Y:S04]  /*77a0*/  UISETP.NE.AND UP0, UPT, UR4, 0x4, UPT ;  /* 0x000000040400788c */ /* 0x000fe8000bf05270 */
[----:B------:R-:W-:Y:S01]  /*77b0*/  @P1 VIADD R5, R5, 0x60 ;  /* 0x0000006005051836 */ /* 0x000fe20000000000 */
[----:B------:R-:W-:Y:S04]  /*77c0*/  USEL UR46, UR4, URZ, UP0 ;  /* 0x000000ff042e7287 */ /* 0x000fe80008000000 */
[----:B------:R-:W-:Y:S04]  /*77d0*/  @P1 PRMT R0, R0, 0x654, R5 ;  /* 0x0000065400001816 */ /* 0x000fe80000000005 */
[----:B------:R3:W-:Y:S04]  /*77e0*/  @P1 SYNCS.ARRIVE.TRANS64.RED.A1T0 RZ, [R0+URZ], RZ ;  /* 0x000000ff00ff19a7 */ /* 0x0007e800081004ff */
.L_x_120:
[----:B------:R-:W4:Y:S01]  /*77f0*/  @P1 SYNCS.PHASECHK.TRANS64.TRYWAIT P0, [R3+URZ+0x40], R2 ;  /* 0x00004002030015a7 */ /* 0x000f2200080011ff */
[----:B------:R-:W-:Y:S01]  /*7800*/  BSSY B1, `(.L_x_121) ;  /* 0x0000016000017945 */ /* 0x000fe20003800000 */
[----:B----4-:R-:W-:Y:S03]  /*7810*/  @P1 SEL R47, RZ, 0x1, !P0 ;  /* 0x00000001ff2f1807 */ /* 0x010fe60004000000 */
[----:B------:R-:W-:Y:S05]  /*7820*/  @!P1 BRA `(.L_x_122) ;  /* 0x00000000004c9947 */ /* 0x000fea0003800000 */
[----:B------:R-:W-:Y:S01]  /*7830*/  ISETP.NE.AND P0, PT, R47, RZ, PT ;  /* 0x000000ff2f00720c */ /* 0x000fe20003f05270 */
[----:B------:R-:W-:Y:S01]  /*7840*/  BSSY B0, `(.L_x_123) ;  /* 0x000000b000007945 */ /* 0x000fe20003800000 */
[----:B------:R-:W-:Y:S11]  /*7850*/  ISETP.NE.AND P1, PT, R60, RZ, PT ;  /* 0x000000ff3c00720c */ /* 0x000ff60003f25270 */
[----:B------:R-:W-:Y:S02]  /*7860*/  @!UPT UIADD3 URZ, UPT, UPT, URZ, URZ, URZ ;  /* 0x000000fffffff290 */ /* 0x000fe4000fffe0ff */
[C---:B------:R-:W-:Y:S01]  /*7870*/  @P1 IMAD R6, R46.reuse, 0x2000, R93 ;  /* 0x000020002e061824 */ /* 0x040fe200078e025d */
[C---:B------:R-:W-:Y:S01]  /*7880*/  @P1 LEA R4, R46.reuse, R91, 0xd ;  /* 0x0000005b2e041211 */ /* 0x040fe200078e68ff */
[C---:B------:R-:W-:Y:S02]  /*7890*/  @P1 IMAD R5, R46.reuse, 0x2000, R92 ;  /* 0x000020002e051824 */ /* 0x040fe400078e025c */
[----:B------:R-:W-:Y:S01]  /*78a0*/  @P1 IMAD R2, R46, 0x2000, R87 ;  /* 0x000020002e021824 */ /* 0x000fe200078e0257 */
[----:B------:R-:W-:Y:S06]  /*78b0*/  @P0 BRA `(.L_x_124) ;  /* 0x00000000000c0947 */ /* 0x000fec0003800000 */
[----:B---3--:R-:W-:Y:S04]  /*78c0*/  SHF.L.U32 R0, R90, 0x1f, RZ ;  /* 0x0000001f5a007819 */ /* 0x008fe800000006ff */
[----:B------:R-:W3:Y:S02]  /*78d0*/  SYNCS.PHASECHK.TRANS64.TRYWAIT P0, [R3+URZ+0x40], R0 ;  /* 0x00004000030075a7 */ /* 0x000ee400080011ff */
[----:B---3--:R-:W-:Y:S05]  /*78e0*/  @!P0 BRA `(.L_x_125) ;  /* 0x0000003400048947 */ /* 0x008fea0003800000 */
.L_x_124:
[----:B------:R-:W-:Y:S05]  /*78f0*/  BSYNC B0 ;  /* 0x0000000000007941 */ /* 0x000fea0003800000 */
.L_x_123:
[----:B------:R-:W-:Y:S02]  /*7900*/  ISETP.NE.AND P0, PT, R60, RZ, PT ;  /* 0x000000ff3c00720c */ /* 0x000fe40003f05270 */
[----:B------:R-:W-:Y:S11]  /*7910*/  IADD3 R46, PT, PT, R46, 0x1, RZ ;  /* 0x000000012e2e7810 */ /* 0x000ff60007ffe0ff */
[----:B------:R4:W1:Y:S04]  /*7920*/  @P0 LDS.128 R48, [R6] ;  /* 0x0000000006300984 */ /* 0x0008680000000c00 */
[----:B------:R4:W1:Y:S04]  /*7930*/  @P0 LDS.128 R56, [R5+0x10] ;  /* 0x0000100005380984 */ /* 0x0008680000000c00 */
[----:B------:R4:W1:Y:S04]  /*7940*/  @P0 LDS.128 R64, [R4+0x20] ;  /* 0x0000200004400984 */ /* 0x0008680000000c00 */
[----:B------:R4:W1:Y:S02]  /*7950*/  @P0 LDS.128 R72, [R2+0x30] ;  /* 0x0000300002480984 */ /* 0x0008640000000c00 */
.L_x_122:
[----:B------:R-:W-:Y:S05]  /*7960*/  BSYNC B1 ;  /* 0x0000000000017941 */ /* 0x000fea0003800000 */
.L_x_121:
[----:B---3--:R-:W-:Y:S05]  /*7970*/  VIADD R0, R39, 0x20 ;  /* 0x0000002027007836 */ /* 0x008fea0000000000 */
[----:B------:R-:W-:Y:S04]  /*7980*/  SHF.R.U32.HI R0, RZ, 0x15, R0 ;  /* 0x00000015ff007819 */ /* 0x000fe80000011600 */
[----:B------:R-:W-:Y:S11]  /*7990*/  LOP3.LUT P0, RZ, R0, 0x3, R81, 0x48, !PT ;  /* 0x0000000300ff7812 */ /* 0x000ff60007804851 */
[----:B------:R-:W-:Y:S02]  /*79a0*/  @!UPT UIADD3 URZ, UPT, UPT, URZ, URZ, URZ ;  /* 0x000000fffffff290 */ /* 0x000fe4000fffe0ff */
[----:B------:R-:W-:Y:S05]  /*79b0*/  @!P0 BRA `(.L_x_126) ;  /* 0x0000000000408947 */ /* 0x000fea0003800000 */
[----:B------:R-:W3:Y:S01]  /*79c0*/  LDCU.64 UR8, c[0x4][0x70] ;  /* 0x01000e00ff0877ac */ /* 0x000ee20008000a00 */
[----:B------:R-:W-:Y:S01]  /*79d0*/  MOV R3, 0x0 ;  /* 0x0000000000037802 */ /* 0x000fe20000000f00 */
[----:B------:R-:W-:Y:S02]  /*79e0*/  HFMA2 R12, -RZ, RZ, 0, 5.9604644775390625e-08 ;  /* 0x00000001ff0c7431 */ /* 0x000fe400000001ff */
[----:B------:R-:W-:Y:S02]  /*79f0*/  IMAD.MOV.U32 R8, RZ, RZ, 0x192 ;  /* 0x00000192ff087424 */ /* 0x000fe400078e00ff */
[----:B------:R-:W-:Y:S01]  /*7a00*/  IMAD.MOV.U32 R13, RZ, RZ, RZ ;  /* 0x000000ffff0d7224 */ /* 0x000fe200078e00ff */
[----:B------:R-:W5:Y:S01]  /*7a10*/  LDCU.64 UR6, c[0x4][0x78] ;  /* 0x01000f00ff0677ac */ /* 0x000f620008000a00 */
[----:B----4-:R-:W4:Y:S01]  /*7a20*/  LDC.64 R2, c[0x4][R3] ;  /* 0x0100000003027b82 */ /* 0x010f220000000a00 */
[----:B------:R-:W2:Y:S01]  /*7a30*/  LDCU.64 UR4, c[0x4][0x10] ;  /* 0x01000200ff0477ac */ /* 0x000ea20008000a00 */
[----:B---3--:R-:W-:Y:S01]  /*7a40*/  MOV R5, UR9 ;  /* 0x0000000900057c02 */ /* 0x008fe20008000f00 */
[----:B------:R-:W-:Y:S01]  /*7a50*/  IMAD.U32 R4, RZ, RZ, UR8 ;  /* 0x00000008ff047e24 */ /* 0x000fe2000f8e00ff */
[----:B-----5:R-:W-:Y:S01]  /*7a60*/  MOV R7, UR7 ;  /* 0x0000000700077c02 */ /* 0x020fe20008000f00 */
[----:B------:R-:W-:Y:S01]  /*7a70*/  IMAD.U32 R6, RZ, RZ, UR6 ;  /* 0x00000006ff067e24 */ /* 0x000fe2000f8e00ff */
[----:B--2---:R-:W-:Y:S01]  /*7a80*/  MOV R11, UR5 ;  /* 0x00000005000b7c02 */ /* 0x004fe20008000f00 */
[----:B------:R-:W-:Y:S02]  /*7a90*/  IMAD.U32 R10, RZ, RZ, UR4 ;  /* 0x00000004ff0a7e24 */ /* 0x000fe4000f8e00ff */
[----:B------:R-:W-:Y:S07]  /*7aa0*/  LEPC R20, `(.L_x_126) ;  /* 0x000000001014794e */ /* 0x000fee0000000000 */
[----:B-1--4-:R-:W-:Y:S05]  /*7ab0*/  CALL.ABS.NOINC R2 ;  /* 0x0000000002007343 */ /* 0x012fea0003c00000 */
.L_x_126:
[C---:B-1----:R-:W-:Y:S01]  /*7ac0*/  SHF.L.U32 R40, R48.reuse, 0x10, RZ ;  /* 0x0000001030287819 */ /* 0x042fe200000006ff */
[----:B------:R-:W-:Y:S05]  /*7ad0*/  WARPSYNC.ALL ;  /* 0x0000000000007948 */ /* 0x000fea0003800000 */
[----:B------:R-:W-:Y:S01]  /*7ae0*/  R2UR UR4, R39 ;  /* 0x00000000270472ca */ /* 0x000fe200000e0000 */
[----:B------:R-:W-:Y:S01]  /*7af0*/  BSSY.RECONVERGENT B0, `(.L_x_127) ;  /* 0x0000095000007945 */ /* 0x000fe20003800200 */
[----:B------:R-:W-:Y:S02]  /*7b00*/  LOP3.LUT R43, R48, 0xffff0000, RZ, 0xc0, !PT ;  /* 0xffff0000302b7812 */ /* 0x000fe400078ec0ff */
[----:B------:R-:W-:Y:S02]  /*7b10*/  LOP3.LUT R42, R49, 0xffff0000, RZ, 0xc0, !PT ;  /* 0xffff0000312a7812 */ /* 0x000fe400078ec0ff */
[----:B------:R-:W-:Y:S02]  /*7b20*/  SHF.L.U32 R45, R51, 0x10, RZ ;  /* 0x00000010332d7819 */ /* 0x000fe400000006ff */
[----:B------:R-:W-:Y:S02]  /*7b30*/  ISETP.NE.AND P6, PT, R98, RZ, PT ;  /* 0x000000ff6200720c */ /* 0x000fe40003fc5270 */
[----:B------:R-:W-:Y:S02]  /*7b40*/  MOV R52, UR46 ;  /* 0x0000002e00347c02 */ /* 0x000fe40008000f00 */
[----:B------:R-:W-:Y:S01]  /*7b50*/  MOV R61, UR47 ;  /* 0x0000002f003d7c02 */ /* 0x000fe20008000f00 */
[----:B----4-:R-:W1:Y:S01]  /*7b60*/  LDTM.x32 R4, tmem[UR4+0x20] ;  /* 0x00002004000479ee */ /* 0x010e6200082c0000 */
[----:B------:R-:W-:Y:S02]  /*7b70*/  LOP3.LUT R44, R75, 0xffff0000, RZ, 0xc0, !PT ;  /* 0xffff00004b2c7812 */ /* 0x000fe400078ec0ff */
[----:B------:R-:W-:Y:S02]  /*7b80*/  ISETP.NE.AND P0, PT, R95, RZ, PT ;  /* 0x000000ff5f00720c */ /* 0x000fe40003f05270 */
[----:B------:R-:W-:Y:S03]  /*7b90*/  LEA R62, R46, UR43, 0x3 ;  /* 0x0000002b2e3e7c11 */ /* 0x000fe6000f8e18ff */
[----:B------:R-:W-:Y:S02]  /*7ba0*/  @P6 LEA R52, R52, UR43, 0x3 ;  /* 0x0000002b34346c11 */ /* 0x000fe4000f8e18ff */
[----:B------:R-:W-:Y:S02]  /*7bb0*/  @P6 SHF.L.U32 R63, R90, 0x1f, RZ ;  /* 0x0000001f5a3f6819 */ /* 0x000fe400000006ff */
[----:B------:R-:W-:Y:S04]  /*7bc0*/  @P6 IADD3 R52, PT, PT, R52, 0x60, RZ ;  /* 0x0000006034346810 */ /* 0x000fe80007ffe0ff */
[----:B------:R-:W-:Y:S01]  /*7bd0*/  @P6 PRMT R61, R61, 0x654, R52 ;  /* 0x000006543d3d6816 */ /* 0x000fe20000000034 */
[C---:B-1----:R-:W-:Y:S01]  /*7be0*/  FMUL R0, R38.reuse, R4 ;  /* 0x0000000426007220 */ /* 0x042fe20000400000 */
[C---:B------:R-:W-:Y:S01]  /*7bf0*/  FMUL R2, R38.reuse, R5 ;  /* 0x0000000526027220 */ /* 0x040fe20000400000 */
[C---:B------:R-:W-:Y:S01]  /*7c00*/  FMUL R3, R38.reuse, R6 ;  /* 0x0000000626037220 */ /* 0x040fe20000400000 */
[----:B------:R-:W-:Y:S01]  /*7c10*/  FMUL R7, R38, R7 ;  /* 0x0000000726077220 */ /* 0x000fe20000400000 */
[----:B------:R-:W-:Y:S01]  /*7c20*/  FFMA R0, R41, R40, R0 ;  /* 0x0000002829007223 */ /* 0x000fe20000000000 */
[----:B------:R-:W-:Y:S01]  /*7c30*/  SHF.L.U32 R40, R49, 0x10, RZ ;  /* 0x0000001031287819 */ /* 0x000fe200000006ff */
[C---:B------:R-:W-:Y:S01]  /*7c40*/  FFMA R2, R41.reuse, R43, R2 ;  /* 0x0000002b29027223 */ /* 0x040fe20000000002 */
[----:B------:R-:W-:Y:S01]  /*7c50*/  SHF.L.U32 R43, R50, 0x10, RZ ;  /* 0x00000010322b7819 */ /* 0x000fe200000006ff */
[C---:B------:R-:W-:Y:S01]  /*7c60*/  FMUL R4, R38.reuse, R8 ;  /* 0x0000000826047220 */ /* 0x040fe20000400000 */
[----:B------:R-:W-:Y:S01]  /*7c70*/  FMUL R5, R38, R9 ;  /* 0x0000000926057220 */ /* 0x000fe20000400000 */
[C---:B------:R-:W-:Y:S01]  /*7c80*/  FFMA R3, R41.reuse, R40, R3 ;  /* 0x0000002829037223 */ /* 0x040fe20000000003 */
[----:B------:R-:W-:Y:S01]  /*7c90*/  LOP3.LUT R40, R50, 0xffff0000, RZ, 0xc0, !PT ;  /* 0xffff000032287812 */ /* 0x000fe200078ec0ff */
[----:B------:R-:W-:Y:S01]  /*7ca0*/  FFMA R7, R41, R42, R7 ;  /* 0x0000002a29077223 */ /* 0x000fe20000000007 */
[----:B------:R-:W-:Y:S01]  /*7cb0*/  LOP3.LUT R42, R51, 0xffff0000, RZ, 0xc0, !PT ;  /* 0xffff0000332a7812 */ /* 0x000fe200078ec0ff */
[----:B------:R-:W-:Y:S01]  /*7cc0*/  FMUL R6, R38, R10 ;  /* 0x0000000a26067220 */ /* 0x000fe20000400000 */
[----:B------:R-:W-:Y:S01]  /*7cd0*/  F2FP.BF16.F32.PACK_AB R52, R2, R0 ;  /* 0x000000000234723e */ /* 0x000fe200000010ff */
[----:B------:R-:W-:Y:S01]  /*7ce0*/  FMUL R11, R38, R11 ;  /* 0x0000000b260b7220 */ /* 0x000fe20000400000 */
[----:B------:R-:W-:Y:S01]  /*7cf0*/  F2FP.BF16.F32.PACK_AB R53, R7, R3 ;  /* 0x000000030735723e */ /* 0x000fe200000010ff */
        /* <DEDUP_REMOVED lines=20> */
[C---:B------:R-:W-:Y:S01]  /*7e40*/  FMUL R12, R38.reuse, R16 ;  /* 0x00000010260c7220 */ /* 0x040fe20000400000 */
        /* <DEDUP_REMOVED lines=13> */
[----:B------:R1:W-:Y:S01]  /*7f20*/  STS.128 [R93+0x2000], R52 ;  /* 0x002000345d007388 */ /* 0x0003e20000000c00 */
[----:B------:R-:W-:Y:S01]  /*7f30*/  F2FP.BF16.F32.PACK_AB R70, R13, R12 ;  /* 0x0000000c0d46723e */ /* 0x000fe200000010ff */
[----:B------:R-:W-:Y:S01]  /*7f40*/  FFMA R19, R41, R40, R19 ;  /* 0x0000002829137223 */ /* 0x000fe20000000013 */
[----:B------:R-:W-:Y:S01]  /*7f50*/  LOP3.LUT R40, R64, 0xffff0000, RZ, 0xc0, !PT ;  /* 0xffff000040287812 */ /* 0x000fe200078ec0ff */
[C---:B------:R-:W-:Y:S01]  /*7f60*/  FMUL R16, R38.reuse, R20 ;  /* 0x0000001426107220 */ /* 0x040fe20000400000 */
[C---:B------:R-:W-:Y:S01]  /*7f70*/  FMUL R17, R38.reuse, R21 ;  /* 0x0000001526117220 */ /* 0x040fe20000400000 */
[C---:B------:R-:W-:Y:S01]  /*7f80*/  FMUL R18, R38.reuse, R22 ;  /* 0x0000001626127220 */ /* 0x040fe20000400000 */
[----:B------:R-:W-:Y:S01]  /*7f90*/  F2FP.BF16.F32.PACK_AB R71, R19, R14 ;  /* 0x0000000e1347723e */ /* 0x000fe200000010ff */
[----:B------:R-:W-:Y:S01]  /*7fa0*/  FMUL R23, R38, R23 ;  /* 0x0000001726177220 */ /* 0x000fe20000400000 */
[----:B------:R-:W-:Y:S01]  /*7fb0*/  FFMA R16, R41, R43, R16 ;  /* 0x0000002b29107223 */ /* 0x000fe20000000010 */
[----:B------:R-:W-:Y:S01]  /*7fc0*/  SHF.L.U32 R43, R67, 0x10, RZ ;  /* 0x00000010432b7819 */ /* 0x000fe200000006ff */
[C---:B------:R-:W-:Y:S01]  /*7fd0*/  FFMA R17, R41.reuse, R40, R17 ;  /* 0x0000002829117223 */ /* 0x040fe20000000011 */
[----:B------:R1:W-:Y:S01]  /*7fe0*/  STS.128 [R92+0x2010], R68 ;  /* 0x002010445c007388 */ /* 0x0003e20000000c00 */
        /* <DEDUP_REMOVED lines=8> */
[C---:B------:R-:W-:Y:S01]  /*8070*/  FMUL R22, R38.reuse, R26 ;  /* 0x0000001a26167220 */ /* 0x040fe20000400000 */
[----:B------:R-:W-:Y:S01]  /*8080*/  FFMA R20, R41, R40, R20 ;  /* 0x0000002829147223 */ /* 0x000fe20000000014 */
[----:B------:R-:W-:Y:S01]  /*8090*/  LOP3.LUT R40, R67, 0xffff0000, RZ, 0xc0, !PT ;  /* 0xffff000043287812 */ /* 0x000fe200078ec0ff */
[C---:B------:R-:W-:Y:S01]  /*80a0*/  FFMA R21, R41.reuse, R42, R21 ;  /* 0x0000002a29157223 */ /* 0x040fe20000000015 */
[C---:B------:R-:W-:Y:S01]  /*80b0*/  FFMA R22, R41.reuse, R43, R22 ;  /* 0x0000002b29167223 */ /* 0x040fe20000000016 */
[----:B------:R-:W-:Y:S01]  /*80c0*/  FMUL R27, R38, R27 ;  /* 0x0000001b261b7220 */ /* 0x000fe20000400000 */
[----:B------:R-:W-:Y:S01]  /*80d0*/  SHF.L.U32 R43, R72, 0x10, RZ ;  /* 0x00000010482b7819 */ /* 0x000fe200000006ff */
[----:B------:R-:W-:Y:S01]  /*80e0*/  FMUL R24, R38, R28 ;  /* 0x0000001c26187220 */ /* 0x000fe20000400000 */
[----:B------:R-:W-:Y:S01]  /*80f0*/  LOP3.LUT R42, R72, 0xffff0000, RZ, 0xc0, !PT ;  /* 0xffff0000482a7812 */ /* 0x000fe200078ec0ff */
[C---:B------:R-:W-:Y:S01]  /*8100*/  FMUL R25, R38.reuse, R29 ;  /* 0x0000001d26197220 */ /* 0x040fe20000400000 */
[C---:B------:R-:W-:Y:S01]  /*8110*/  FMUL R26, R38.reuse, R30 ;  /* 0x0000001e261a7220 */ /* 0x040fe20000400000 */
[C---:B------:R-:W-:Y:S01]  /*8120*/  FFMA R27, R41.reuse, R40, R27 ;  /* 0x00000028291b7223 */ /* 0x040fe2000000001b */
[----:B------:R-:W-:Y:S01]  /*8130*/  FFMA R24, R41, R43, R24 ;  /* 0x0000002b29187223 */ /* 0x000fe20000000018 */
[----:B------:R-:W-:Y:S01]  /*8140*/  LOP3.LUT R40, R73, 0xffff0000, RZ, 0xc0, !PT ;  /* 0xffff000049287812 */ /* 0x000fe200078ec0ff */
[C---:B------:R-:W-:Y:S01]  /*8150*/  FFMA R25, R41.reuse, R42, R25 ;  /* 0x0000002a29197223 */ /* 0x040fe20000000019 */
[----:B------:R-:W-:Y:S01]  /*8160*/  FMUL R31, R38, R31 ;  /* 0x0000001f261f7220 */ /* 0x000fe20000400000 */
[----:B------:R-:W-:Y:S01]  /*8170*/  SHF.L.U32 R43, R74, 0x10, RZ ;  /* 0x000000104a2b7819 */ /* 0x000fe200000006ff */
[----:B------:R-:W-:Y:S01]  /*8180*/  FFMA R26, R41, R45, R26 ;  /* 0x0000002d291a7223 */ /* 0x000fe2000000001a */
        /* <DEDUP_REMOVED lines=29> */
[----:B------:R-:W-:Y:S02]  /*8360*/  UIADD3 UR13, UPT, UPT, UR49, 0x20, URZ ;  /* 0x00000020310d7890 */ /* 0x000fe4000fffe0ff */
[----:B------:R-:W-:Y:S01]  /*8370*/  UIADD3 UR12, UPT, UPT, UR43, 0x2200, URZ ;  /* 0x000022002b0c7890 */ /* 0x000fe2000fffe0ff */
[----:B------:R-:W-:Y:S01]  /*8380*/  UMOV UR14, UR50 ;  /* 0x00000032000e7c82 */ /* 0x000fe20008000000 */
[----:B------:R-:W-:Y:S01]  /*8390*/  UMOV UR15, UR36 ;  /* 0x00000024000f7c82 */ /* 0x000fe20008000000 */
[----:B------:R-:W-:Y:S02]  /*83a0*/  UIADD3 UR9, UPT, UPT, UR49, 0xa0, URZ ;  /* 0x000000a031097890 */ /* 0x000fe4000fffe0ff */
[----:B------:R-:W-:Y:S01]  /*83b0*/  UIADD3 UR8, UPT, UPT, UR43, 0x3200, URZ ;  /* 0x000032002b087890 */ /* 0x000fe2000fffe0ff */
[----:B------:R-:W-:Y:S01]  /*83c0*/  UMOV UR10, UR50 ;  /* 0x00000032000a7c82 */ /* 0x000fe20008000000 */
[----:B------:R-:W-:Y:S01]  /*83d0*/  UMOV UR11, UR36 ;  /* 0x00000024000b7c82 */ /* 0x000fe20008000000 */
[----:B---3--:R-:W-:Y:S04]  /*83e0*/  UIADD3 UR4, UP0, UPT, UR6, 0x680, URZ ;  /* 0x0000068006047890 */ /* 0x008fe8000ff1e0ff */
[----:B------:R-:W-:Y:S09]  /*83f0*/  UIADD3.X UR5, UPT, UPT, URZ, UR7, URZ, UP0, !UPT ;  /* 0x00000007ff057290 */ /* 0x000ff200087fe4ff */
[----:B------:R3:W-:Y:S01]  /*8400*/  UTMASTG.3D [UR12], [UR4] ;  /* 0x0000000c040073b5 */ /* 0x0007e20008010000 */
[----:B------:R3:W-:Y:S01]  /*8410*/  UTMASTG.3D [UR8], [UR4] ;  /* 0x00000008040073b5 */ /* 0x0007e20008010000 */
[----:B------:R0:W-:Y:S01]  /*8420*/  UTMACMDFLUSH ;  /* 0x00000000000079b7 */ /* 0x0001e20000000000 */
[----:B---3--:R-:W-:Y:S04]  /*8430*/  DEPBAR.LE SB0, 0x1 ;  /* 0x000080400000791a */ /* 0x008fe80000000000 */
.L_x_128:
[----:B------:R-:W-:Y:S05]  /*8440*/  BSYNC.RECONVERGENT B0 ;  /* 0x0000000000007941 */ /* 0x000fea0003800200 */
.L_x_127:
[----:B------:R-:W-:Y:S01]  /*8450*/  BAR.SYNC.DEFER_BLOCKING 0x1, 0x80 ;  /* 0x0042000000007b1d */ /* 0x000fe20000010000 */
[----:B------:R-:W-:Y:S04]  /*8460*/  UIADD3 UR4, UPT, UPT, UR46, 0x1, URZ ;  /* 0x000000012e047890 */ /* 0x000fe8000fffe0ff */
[----:B------:R-:W-:Y:S04]  /*8470*/  UISETP.NE.AND UP0, UPT, UR4, 0x4, UPT ;  /* 0x000000040400788c */ /* 0x000fe8000bf05270 */
[----:B------:R-:W-:Y:S01]  /*8480*/  USEL UR44, UR4, URZ, UP0 ;  /* 0x000000ff042c7287 */ /* 0x000fe20008000000 */
[----:B------:R3:W-:Y:S01]  /*8490*/  @P6 SYNCS.ARRIVE.TRANS64.RED.A1T0 RZ, [R61+URZ], RZ ;  /* 0x000000ff3dff69a7 */ /* 0x0007e200081004ff */
[----:B------:R-:W-:Y:S01]  /*84a0*/  BSSY B1, `(.L_x_129) ;  /* 0x0000017000017945 */ /* 0x000fe20003800000 */
[----:B------:R-:W4:Y:S02]  /*84b0*/  @P6 SYNCS.PHASECHK.TRANS64.TRYWAIT P0, [R62+URZ+0x40], R63 ;  /* 0x0000403f3e0065a7 */ /* 0x000f2400080011ff */
[----:B----4-:R-:W-:Y:S01]  /*84c0*/  @P6 SEL R47, RZ, 0x1, !P0 ;  /* 0x00000001ff2f6807 */ /* 0x010fe20004000000 */
[----:B---3--:R-:W-:Y:S06]  /*84d0*/  @!P6 BRA `(.L_x_130) ;  /* 0x00000000004ce947 */ /* 0x008fec0003800000 */
        /* <DEDUP_REMOVED lines=9> */
[----:B------:R-:W-:Y:S04]  /*8570*/  SHF.L.U32 R5, R90, 0x1f, RZ ;  /* 0x0000001f5a057819 */ /* 0x000fe800000006ff */
[----:B------:R-:W3:Y:S02]  /*8580*/  SYNCS.PHASECHK.TRANS64.TRYWAIT P0, [R62+URZ+0x40], R5 ;  /* 0x000040053e0075a7 */ /* 0x000ee400080011ff */
[----:B---3--:R-:W-:Y:S05]  /*8590*/  @!P0 BRA `(.L_x_133) ;  /* 0x0000002400ec8947 */ /* 0x008fea0003800000 */
.L_x_132:
[----:B------:R-:W-:Y:S05]  /*85a0*/  BSYNC B0 ;  /* 0x0000000000007941 */ /* 0x000fea0003800000 */
.L_x_131:
[----:B------:R-:W-:Y:S02]  /*85b0*/  ISETP.NE.AND P0, PT, R60, RZ, PT ;  /* 0x000000ff3c00720c */ /* 0x000fe40003f05270 */
[----:B------:R-:W-:Y:S11]  /*85c0*/  IADD3 R46, PT, PT, R46, 0x1, RZ ;  /* 0x000000012e2e7810 */ /* 0x000ff60007ffe0ff */
[----:B------:R4:W1:Y:S04]  /*85d0*/  @P0 LDS.128 R48, [R4] ;  /* 0x0000000004300984 */ /* 0x0008680000000c00 */
[----:B------:R4:W1:Y:S04]  /*85e0*/  @P0 LDS.128 R56, [R3+0x10] ;  /* 0x0000100003380984 */ /* 0x0008680000000c00 */
[----:B------:R4:W1:Y:S04]  /*85f0*/  @P0 LDS.128 R64, [R2+0x20] ;  /* 0x0000200002400984 */ /* 0x0008680000000c00 */
[----:B------:R4:W1:Y:S02]  /*8600*/  @P0 LDS.128 R72, [R0+0x30] ;  /* 0x0000300000480984 */ /* 0x0008640000000c00 */
.L_x_130:
[----:B------:R-:W-:Y:S05]  /*8610*/  BSYNC B1 ;  /* 0x0000000000017941 */ /* 0x000fea0003800000 */
.L_x_129:
[----:B----4-:R-:W-:Y:S05]  /*8620*/  VIADD R0, R39, 0x40 ;  /* 0x0000004027007836 */ /* 0x010fea0000000000 */
        /* <DEDUP_REMOVED lines=9> */
[----:B------:R-:W4:Y:S01]  /*86c0*/  LDCU.64 UR6, c[0x4][0x78] ;  /* 0x01000f00ff0677ac */ /* 0x000f220008000a00 */
[----:B------:R-:W1:Y:S01]  /*86d0*/  LDC.64 R2, c[0x4][R3] ;  /* 0x0100000003027b82 */ /* 0x000e620000000a00 */
[----:B------:R-:W5:Y:S01]  /*86e0*/  LDCU.64 UR4, c[0x4][0x10] ;  /* 0x01000200ff0477ac */ /* 0x000f620008000a00 */
[----:B---3--:R-:W-:Y:S01]  /*86f0*/  MOV R5, UR9 ;  /* 0x0000000900057c02 */ /* 0x008fe20008000f00 */
[----:B------:R-:W-:Y:S01]  /*8700*/  IMAD.U32 R4, RZ, RZ, UR8 ;  /* 0x00000008ff047e24 */ /* 0x000fe2000f8e00ff */
[----:B----4-:R-:W-:Y:S01]  /*8710*/  MOV R7, UR7 ;  /* 0x0000000700077c02 */ /* 0x010fe20008000f00 */
[----:B------:R-:W-:Y:S01]  /*8720*/  IMAD.U32 R6, RZ, RZ, UR6 ;  /* 0x00000006ff067e24 */ /* 0x000fe2000f8e00ff */
[----:B-----5:R-:W-:Y:S01]  /*8730*/  MOV R11, UR5 ;  /* 0x00000005000b7c02 */ /* 0x020fe20008000f00 */
[----:B------:R-:W-:Y:S02]  /*8740*/  IMAD.U32 R10, RZ, RZ, UR4 ;  /* 0x00000004ff0a7e24 */ /* 0x000fe4000f8e00ff */
[----:B------:R-:W-:Y:S07]  /*8750*/  LEPC R20, `(.L_x_134) ;  /* 0x000000001014794e */ /* 0x000fee0000000000 */
[----:B-12---:R-:W-:Y:S05]  /*8760*/  CALL.ABS.NOINC R2 ;  /* 0x0000000002007343 */ /* 0x006fea0003c00000 */
.L_x_134:
        /* <DEDUP_REMOVED lines=10> */
[----:B---3--:R-:W1:Y:S01]  /*8810*/  LDTM.x32 R4, tmem[UR4+0x40] ;  /* 0x00004004000479ee */ /* 0x008e6200082c0000 */
        /* <DEDUP_REMOVED lines=141> */
.L_x_136:
[----:B------:R-:W-:Y:S05]  /*90f0*/  BSYNC.RECONVERGENT B0 ;  /* 0x0000000000007941 */ /* 0x000fea0003800200 */
.L_x_135:
        /* <DEDUP_REMOVED lines=21> */
.L_x_140:
[----:B------:R-:W-:Y:S05]  /*9250*/  BSYNC B0 ;  /* 0x0000000000007941 */ /* 0x000fea0003800000 */
.L_x_139:
[----:B------:R-:W-:Y:S11]  /*9260*/  ISETP.NE.AND P0, PT, R60, RZ, PT ;  /* 0x000000ff3c00720c */ /* 0x000ff60003f05270 */
[----:B------:R-:W-:Y:S02]  /*9270*/  @!UPT UIADD3 URZ, UPT, UPT, URZ, URZ, URZ ;  /* 0x000000fffffff290 */ /* 0x000fe4000fffe0ff */
[----:B------:R4:W1:Y:S04]  /*9280*/  @P0 LDS.128 R48, [R3] ;  /* 0x0000000003300984 */ /* 0x0008680000000c00 */
[----:B------:R4:W1:Y:S04]  /*9290*/  @P0 LDS.128 R56, [R2+0x10] ;  /* 0x0000100002380984 */ /* 0x0008680000000c00 */
[----:B------:R4:W1:Y:S04]  /*92a0*/  @P0 LDS.128 R64, [R0+0x20] ;  /* 0x0000200000400984 */ /* 0x0008680000000c00 */
[----:B------:R4:W1:Y:S02]  /*92b0*/  @P0 LDS.128 R72, [R46+0x30] ;  /* 0x000030002e480984 */ /* 0x0008640000000c00 */
.L_x_138:
[----:B------:R-:W-:Y:S05]  /*92c0*/  BSYNC B1 ;  /* 0x0000000000017941 */ /* 0x000fea0003800000 */
.L_x_137:
        /* <DEDUP_REMOVED lines=21> */
.L_x_142:
[----:B------:R-:W-:Y:S01]  /*9420*/  ISETP.NE.AND P0, PT, R95, RZ, PT ;  /* 0x000000ff5f00720c */ /* 0x000fe20003f05270 */
[----:B------:R-:W-:Y:S05]  /*9430*/  WARPSYNC.ALL ;  /* 0x0000000000007948 */ /* 0x000fea0003800000 */
[----:B------:R-:W-:Y:S01]  /*9440*/  R2UR UR4, R39 ;  /* 0x00000000270472ca */ /* 0x000fe200000e0000 */
[----:B------:R-:W-:Y:S01]  /*9450*/  BSSY.RECONVERGENT B0, `(.L_x_143) ;  /* 0x0000091000007945 */ /* 0x000fe20003800200 */
[C---:B-1----:R-:W-:Y:S02]  /*9460*/  SHF.L.U32 R40, R48.reuse, 0x10, RZ ;  /* 0x0000001030287819 */ /* 0x042fe400000006ff */
[----:B------:R-:W-:Y:S02]  /*9470*/  LOP3.LUT R42, R48, 0xffff0000, RZ, 0xc0, !PT ;  /* 0xffff0000302a7812 */ /* 0x000fe400078ec0ff */
[C---:B------:R-:W-:Y:S02]  /*9480*/  SHF.L.U32 R43, R49.reuse, 0x10, RZ ;  /* 0x00000010312b7819 */ /* 0x040fe400000006ff */
[----:B------:R-:W-:Y:S02]  /*9490*/  LOP3.LUT R44, R49, 0xffff0000, RZ, 0xc0, !PT ;  /* 0xffff0000312c7812 */ /* 0x000fe400078ec0ff */
[C---:B------:R-:W-:Y:S02]  /*94a0*/  SHF.L.U32 R45, R50.reuse, 0x10, RZ ;  /* 0x00000010322d7819 */ /* 0x040fe400000006ff */
[----:B------:R-:W-:Y:S01]  /*94b0*/  LOP3.LUT R46, R50, 0xffff0000, RZ, 0xc0, !PT ;  /* 0xffff0000322e7812 */ /* 0x000fe200078ec0ff */
[----:B---3--:R-:W1:Y:S01]  /*94c0*/  LDTM.x32 R4, tmem[UR4+0x60] ;  /* 0x00006004000479ee */ /* 0x008e6200082c0000 */
[C---:B------:R-:W-:Y:S01]  /*94d0*/  SHF.L.U32 R47, R51.reuse, 0x10, RZ ;  /* 0x00000010332f7819 */ /* 0x040fe200000006ff */
[----:B------:R-:W-:Y:S01]  /*94e0*/  NOP ;  /* 0x0000000000007918 */ /* 0x000fe20000000000 */
[----:B------:R-:W-:Y:S02]  /*94f0*/  LOP3.LUT R48, R51, 0xffff0000, RZ, 0xc0, !PT ;  /* 0xffff000033307812 */ /* 0x000fe400078ec0ff */
[C---:B------:R-:W-:Y:S02]  /*9500*/  SHF.L.U32 R49, R56.reuse, 0x10, RZ ;  /* 0x0000001038317819 */ /* 0x040fe400000006ff */
[----:B------:R-:W-:Y:S02]  /*9510*/  LOP3.LUT R51, R56, 0xffff0000, RZ, 0xc0, !PT ;  /* 0xffff000038337812 */ /* 0x000fe400078ec0ff */
[C---:B------:R-:W-:Y:S02]  /*9520*/  SHF.L.U32 R50, R57.reuse, 0x10, RZ ;  /* 0x0000001039327819 */ /* 0x040fe400000006ff */
[----:B------:R-:W-:Y:S02]  /*9530*/  LOP3.LUT R52, R57, 0xffff0000, RZ, 0xc0, !PT ;  /* 0xffff000039347812 */ /* 0x000fe400078ec0ff */
[C---:B------:R-:W-:Y:S02]  /*9540*/  SHF.L.U32 R53, R58.reuse, 0x10, RZ ;  /* 0x000000103a357819 */ /* 0x040fe400000006ff */
[----:B------:R-:W-:Y:S02]  /*9550*/  LOP3.LUT R54, R58, 0xffff0000, RZ, 0xc0, !PT ;  /* 0xffff00003a367812 */ /* 0x000fe400078ec0ff */
[----:B------:R-:W-:Y:S02]  /*9560*/  SHF.L.U32 R55, R59, 0x10, RZ ;  /* 0x000000103b377819 */ /* 0x000fe400000006ff */
[----:B------:R-:W-:Y:S02]  /*9570*/  IADD3 R99, PT, PT, R99, 0xd0, RZ ;  /* 0x000000d063637810 */ /* 0x000fe40007ffe0ff */
[----:B------:R-:W-:Y:S02]  /*9580*/  LOP3.LUT R56, R59, 0xffff0000, RZ, 0xc0, !PT ;  /* 0xffff00003b387812 */ /* 0x000fe400078ec0ff */
[----:B------:R-:W-:Y:S01]  /*9590*/  SHF.L.U32 R57, R64, 0x10, RZ ;  /* 0x0000001040397819 */ /* 0x000fe200000006ff */
[----:B-1----:R-:W-:Y:S01]  /*95a0*/  FMUL R4, R38, R4 ;  /* 0x0000000426047220 */ /* 0x002fe20000400000 */
[----:B------:R-:W-:Y:S01]  /*95b0*/  LOP3.LUT R58, R64, 0xffff0000, RZ, 0xc0, !PT ;  /* 0xffff0000403a7812 */ /* 0x000fe200078ec0ff */
[C---:B------:R-:W-:Y:S01]  /*95c0*/  FMUL R5, R38.reuse, R5 ;  /* 0x0000000526057220 */ /* 0x040fe20000400000 */
[----:B------:R-:W-:Y:S01]  /*95d0*/  LOP3.LUT R99, R99, 0xfefffff8, RZ, 0xc0, !PT ;  /* 0xfefffff863637812 */ /* 0x000fe200078ec0ff */
[C---:B------:R-:W-:Y:S01]  /*95e0*/  FFMA R4, R41.reuse, R40, R4 ;  /* 0x0000002829047223 */ /* 0x040fe20000000004 */
[C---:B------:R-:W-:Y:S01]  /*95f0*/  FMUL R6, R38.reuse, R6 ;  /* 0x0000000626067220 */ /* 0x040fe20000400000 */
[----:B------:R-:W-:Y:S01]  /*9600*/  FFMA R5, R41, R42, R5 ;  /* 0x0000002a29057223 */ /* 0x000fe20000000005 */
[----:B------:R-:W-:Y:S01]  /*9610*/  SHF.L.U32 R59, R65, 0x10, RZ ;  /* 0x00000010413b7819 */ /* 0x000fe200000006ff */
[----:B------:R1:W-:Y:S01]  /*9620*/  SYNCS.ARRIVE.TRANS64.RED.A1T0 RZ, [R99+URZ], RZ ;  /* 0x000000ff63ff79a7 */ /* 0x0003e200081004ff */
[----:B------:R-:W-:Y:S01]  /*9630*/  FFMA R6, R41, R43, R6 ;  /* 0x0000002b29067223 */ /* 0x000fe20000000006 */
[C---:B------:R-:W-:Y:S01]  /*9640*/  FMUL R7, R38.reuse, R7 ;  /* 0x0000000726077220 */ /* 0x040fe20000400000 */
[----:B------:R-:W-:Y:S01]  /*9650*/  F2FP.BF16.F32.PACK_AB R100, R5, R4 ;  /* 0x000000040564723e */ /* 0x000fe200000010ff */
[C---:B------:R-:W-:Y:S01]  /*9660*/  FMUL R8, R38.reuse, R8 ;  /* 0x0000000826087220 */ /* 0x040fe20000400000 */
[----:B------:R-:W-:Y:S01]  /*9670*/  FMUL R9, R38, R9 ;  /* 0x0000000926097220 */ /* 0x000fe20000400000 */
[----:B------:R-:W-:Y:S01]  /*9680*/  LOP3.LUT R60, R65, 0xffff0000, RZ, 0xc0, !PT ;  /* 0xffff0000413c7812 */ /* 0x000fe200078ec0ff */
[C---:B------:R-:W-:Y:S01]  /*9690*/  FFMA R7, R41.reuse, R44, R7 ;  /* 0x0000002c29077223 */ /* 0x040fe20000000007 */
[C---:B------:R-:W-:Y:S01]  /*96a0*/  FFMA R8, R41.reuse, R45, R8 ;  /* 0x0000002d29087223 */ /* 0x040fe20000000008 */
[----:B------:R-:W-:Y:S01]  /*96b0*/  SHF.L.U32 R61, R66, 0x10, RZ ;  /* 0x00000010423d7819 */ /* 0x000fe200000006ff */
[----:B------:R-:W-:Y:S01]  /*96c0*/  FFMA R9, R41, R46, R9 ;  /* 0x0000002e29097223 */ /* 0x000fe20000000009 */
[C---:B------:R-:W-:Y:S01]  /*96d0*/  FMUL R10, R38.reuse, R10 ;  /* 0x0000000a260a7220 */ /* 0x040fe20000400000 */
[----:B------:R-:W-:Y:S01]  /*96e0*/  F2FP.BF16.F32.PACK_AB R101, R7, R6 ;  /* 0x000000060765723e */ /* 0x000fe200000010ff */
[C---:B------:R-:W-:Y:S01]  /*96f0*/  FMUL R11, R38.reuse, R11 ;  /* 0x0000000b260b7220 */ /* 0x040fe20000400000 */
[----:B------:R-:W-:Y:S01]  /*9700*/  FMUL R0, R38, R12 ;  /* 0x0000000c26007220 */ /* 0x000fe20000400000 */
[----:B------:R-:W-:Y:S01]  /*9710*/  F2FP.BF16.F32.PACK_AB R102, R9, R8 ;  /* 0x000000080966723e */ /* 0x000fe200000010ff */
[C---:B------:R-:W-:Y:S01]  /*9720*/  FFMA R10, R41.reuse, R47, R10 ;  /* 0x0000002f290a7223 */ /* 0x040fe2000000000a */
[C---:B------:R-:W-:Y:S01]  /*9730*/  FFMA R11, R41.reuse, R48, R11 ;  /* 0x00000030290b7223 */ /* 0x040fe2000000000b */
[----:B------:R-:W-:Y:S01]  /*9740*/  LOP3.LUT R62, R66, 0xffff0000, RZ, 0xc0, !PT ;  /* 0xffff0000423e7812 */ /* 0x000fe200078ec0ff */
[----:B------:R-:W-:Y:S01]  /*9750*/  FFMA R0, R41, R49, R0 ;  /* 0x0000003129007223 */ /* 0x000fe20000000000 */
[C---:B------:R-:W-:Y:S01]  /*9760*/  FMUL R2, R38.reuse, R13 ;  /* 0x0000000d26027220 */ /* 0x040fe20000400000 */
[----:B------:R-:W-:Y:S01]  /*9770*/  SHF.L.U32 R63, R67, 0x10, RZ ;  /* 0x00000010433f7819 */ /* 0x000fe200000006ff */
[C---:B------:R-:W-:Y:S01]  /*9780*/  FMUL R3, R38.reuse, R14 ;  /* 0x0000000e26037220 */ /* 0x040fe20000400000 */
[----:B------:R-:W-:Y:S01]  /*9790*/  F2FP.BF16.F32.PACK_AB R103, R11, R10 ;  /* 0x0000000a0b67723e */ /* 0x000fe200000010ff */
[----:B------:R-:W-:Y:S01]  /*97a0*/  FFMA R2, R41, R51, R2 ;  /* 0x0000003329027223 */ /* 0x000fe20000000002 */
[C---:B------:R-:W-:Y:S01]  /*97b0*/  FMUL R15, R38.reuse, R15 ;  /* 0x0000000f260f7220 */ /* 0x040fe20000400000 */
[C---:B------:R-:W-:Y:S01]  /*97c0*/  FMUL R12, R38.reuse, R16 ;  /* 0x00000010260c7220 */ /* 0x040fe20000400000 */
[----:B------:R-:W-:Y:S01]  /*97d0*/  FMUL R13, R38, R17 ;  /* 0x00000011260d7220 */ /* 0x000fe20000400000 */
[----:B------:R1:W-:Y:S01]  /*97e0*/  STS.128 [R93+0x6000], R100 ;  /* 0x006000645d007388 */ /* 0x0003e20000000c00 */
[----:B------:R-:W-:Y:S01]  /*97f0*/  LOP3.LUT R64, R67, 0xffff0000, RZ, 0xc0, !PT ;  /* 0xffff000043407812 */ /* 0x000fe200078ec0ff */
[C---:B------:R-:W-:Y:S01]  /*9800*/  FFMA R3, R41.reuse, R50, R3 ;  /* 0x0000003229037223 */ /* 0x040fe20000000003 */
[----:B------:R-:W-:Y:S01]  /*9810*/  SHF.L.U32 R65, R72, 0x10, RZ ;  /* 0x0000001048417819 */ /* 0x000fe200000006ff */
[C---:B------:R-:W-:Y:S01]  /*9820*/  FFMA R15, R41.reuse, R52, R15 ;  /* 0x00000034290f7223 */ /* 0x040fe2000000000f */
[----:B------:R-:W-:Y:S01]  /*9830*/  F2FP.BF16.F32.PACK_AB R104, R2, R0 ;  /* 0x000000000268723e */ /* 0x000fe200000010ff */
[C---:B------:R-:W-:Y:S01]  /*9840*/  FFMA R12, R41.reuse, R53, R12 ;  /* 0x00000035290c7223 */ /* 0x040fe2000000000c */
[C---:B------:R-:W-:Y:S01]  /*9850*/  FFMA R13, R41.reuse, R54, R13 ;  /* 0x00000036290d7223 */ /* 0x040fe2000000000d */
[C---:B------:R-:W-:Y:S01]  /*9860*/  FMUL R14, R38.reuse, R18 ;  /* 0x00000012260e7220 */ /* 0x040fe20000400000 */
[C---:B------:R-:W-:Y:S01]  /*9870*/  FMUL R19, R38.reuse, R19 ;  /* 0x0000001326137220 */ /* 0x040fe20000400000 */
[C---:B------:R-:W-:Y:S01]  /*9880*/  FMUL R16, R38.reuse, R20 ;  /* 0x0000001426107220 */ /* 0x040fe20000400000 */
[C---:B------:R-:W-:Y:S01]  /*9890*/  FMUL R17, R38.reuse, R21 ;  /* 0x0000001526117220 */ /* 0x040fe20000400000 */
[C---:B------:R-:W-:Y:S01]  /*98a0*/  FFMA R14, R41.reuse, R55, R14 ;  /* 0x00000037290e7223 */ /* 0x040fe2000000000e */
        /* <DEDUP_REMOVED lines=9> */
[----:B------:R-:W-:Y:S01]  /*9940*/  FFMA R23, R41, R60, R23 ;  /* 0x0000003c29177223 */ /* 0x000fe20000000017 */
[C---:B------:R-:W-:Y:S01]  /*9950*/  FMUL R27, R38.reuse, R27 ;  /* 0x0000001b261b7220 */ /* 0x040fe20000400000 */
[----:B------:R-:W-:Y:S01]  /*9960*/  F2FP.BF16.F32.PACK_AB R105, R15, R3 ;  /* 0x000000030f69723e */ /* 0x000fe200000010ff */
[----:B------:R-:W-:Y:S01]  /*9970*/  FFMA R20, R41, R61, R20 ;  /* 0x0000003d29147223 */ /* 0x000fe20000000014 */
[----:B------:R-:W-:Y:S01]  /*9980*/  F2FP.BF16.F32.PACK_AB R106, R13, R12 ;  /* 0x0000000c0d6a723e */ /* 0x000fe200000010ff */
[----:B------:R-:W-:Y:S01]  /*9990*/  FMUL R24, R38, R28 ;  /* 0x0000001c26187220 */ /* 0x000fe20000400000 */
[----:B------:R-:W-:Y:S01]  /*99a0*/  F2FP.BF16.F32.PACK_AB R107, R19, R14 ;  /* 0x0000000e136b723e */ /* 0x000fe200000010ff */
[----:B------:R-:W-:Y:S01]  /*99b0*/  FFMA R21, R41, R62, R21 ;  /* 0x0000003e29157223 */ /* 0x000fe20000000015 */
[----:B------:R-:W-:Y:S01]  /*99c0*/  LOP3.LUT R66, R72, 0xffff0000, RZ, 0xc0, !PT ;  /* 0xffff000048427812 */ /* 0x000fe200078ec0ff */
[C---:B------:R-:W-:Y:S01]  /*99d0*/  FMUL R25, R38.reuse, R29 ;  /* 0x0000001d26197220 */ /* 0x040fe20000400000 */
[----:B------:R-:W-:Y:S01]  /*99e0*/  SHF.L.U32 R67, R73, 0x10, RZ ;  /* 0x0000001049437819 */ /* 0x000fe200000006ff */
[----:B------:R1:W-:Y:S01]  /*99f0*/  STS.128 [R92+0x6010], R104 ;  /* 0x006010685c007388 */ /* 0x0003e20000000c00 */
[----:B------:R-:W-:Y:S01]  /*9a00*/  FFMA R22, R41, R63, R22 ;  /* 0x0000003f29167223 */ /* 0x000fe20000000016 */
[----:B------:R-:W-:Y:S01]  /*9a10*/  LOP3.LUT R68, R73, 0xffff0000, RZ, 0xc0, !PT ;  /* 0xffff000049447812 */ /* 0x000fe200078ec0ff */
[----:B------:R-:W-:Y:S01]  /*9a20*/  FMUL R26, R38, R30 ;  /* 0x0000001e261a7220 */ /* 0x000fe20000400000 */
[C---:B------:R-:W-:Y:S01]  /*9a30*/  FFMA R27, R41.reuse, R64, R27 ;  /* 0x00000040291b7223 */ /* 0x040fe2000000001b */
[----:B------:R-:W-:Y:S01]  /*9a40*/  SHF.L.U32 R69, R74, 0x10, RZ ;  /* 0x000000104a457819 */ /* 0x000fe200000006ff */
[----:B------:R-:W-:Y:S01]  /*9a50*/  FMUL R31, R38, R31 ;  /* 0x0000001f261f7220 */ /* 0x000fe20000400000 */
[C---:B------:R-:W-:Y:S01]  /*9a60*/  FFMA R24, R41.reuse, R65, R24 ;  /* 0x0000004129187223 */ /* 0x040fe20000000018 */
[----:B------:R-:W-:Y:S01]  /*9a70*/  LOP3.LUT R70, R74, 0xffff0000, RZ, 0xc0, !PT ;  /* 0xffff00004a467812 */ /* 0x000fe200078ec0ff */
[C---:B------:R-:W-:Y:S01]  /*9a80*/  FMUL R28, R38.reuse, R32 ;  /* 0x00000020261c7220 */ /* 0x040fe20000400000 */
[----:B------:R-:W-:Y:S01]  /*9a90*/  FFMA R25, R41, R66, R25 ;  /* 0x0000004229197223 */ /* 0x000fe20000000019 */
[----:B------:R-:W-:Y:S01]  /*9aa0*/  SHF.L.U32 R71, R75, 0x10, RZ ;  /* 0x000000104b477819 */ /* 0x000fe200000006ff */
[C---:B------:R-:W-:Y:S01]  /*9ab0*/  FMUL R29, R38.reuse, R33 ;  /* 0x00000021261d7220 */ /* 0x040fe20000400000 */
[----:B------:R-:W-:Y:S01]  /*9ac0*/  FFMA R26, R41, R67, R26 ;  /* 0x00000043291a7223 */ /* 0x000fe2000000001a */
[----:B------:R-:W-:Y:S01]  /*9ad0*/  LOP3.LUT R72, R75, 0xffff0000, RZ, 0xc0, !PT ;  /* 0xffff00004b487812 */ /* 0x000fe200078ec0ff */
        /* <DEDUP_REMOVED lines=8> */
[----:B------:R-:W-:Y:S01]  /*9b60*/  FFMA R30, R41, R71, R30 ;  /* 0x00000047291e7223 */ /* 0x000fe2000000001e */
[----:B------:R-:W-:Y:S01]  /*9b70*/  F2FP.BF16.F32.PACK_AB R111, R27, R22 ;  /* 0x000000161b6f723e */ /* 0x000fe200000010ff */
[----:B------:R-:W-:Y:S01]  /*9b80*/  FFMA R35, R41, R72, R35 ;  /* 0x0000004829237223 */ /* 0x000fe20000000023 */
[----:B------:R-:W-:Y:S02]  /*9b90*/  F2FP.BF16.F32.PACK_AB R112, R25, R24 ;  /* 0x000000181970723e */ /* 0x000fe400000010ff */
[----:B------:R-:W-:Y:S01]  /*9ba0*/  F2FP.BF16.F32.PACK_AB R113, R31, R26 ;  /* 0x0000001a1f71723e */ /* 0x000fe200000010ff */
[----:B------:R1:W-:Y:S01]  /*9bb0*/  STS.128 [R91+0x6020], R108 ;  /* 0x0060206c5b007388 */ /* 0x0003e20000000c00 */
        /* <DEDUP_REMOVED lines=26> */
.L_x_144:
[----:B------:R-:W-:Y:S05]  /*9d60*/  BSYNC.RECONVERGENT B0 ;  /* 0x0000000000007941 */ /* 0x000fea0003800200 */
.L_x_143:
[----:B------:R-:W-:Y:S01]  /*9d70*/  BAR.SYNC.DEFER_BLOCKING 0x1, 0x80 ;  /* 0x0042000000007b1d */ /* 0x000fe20000010000 */
[----:B------:R-:W-:Y:S01]  /*9d80*/  UISETP.NE.AND UP0, UPT, UR52, -0x4, UPT ;  /* 0xfffffffc3400788c */ /* 0x000fe2000bf05270 */
[----:B------:R-:W-:Y:S08]  /*9d90*/  IADD3 R0, PT, PT, R36, 0x1, RZ ;  /* 0x0000000124007810 */ /* 0x000ff00007ffe0ff */
[----:B------:R-:W-:Y:S05]  /*9da0*/  BRA.U !UP0, `(.L_x_145) ;  /* 0x0000000108287547 */ /* 0x000fea000b800000 */
[----:B------:R-:W-:Y:S01]  /*9db0*/  ISETP.NE.AND P0, PT, R98, RZ, PT ;  /* 0x000000ff6200720c */ /* 0x000fe20003f05270 */
[----:B------:R-:W-:Y:S01]  /*9dc0*/  IMAD.U32 R3, RZ, RZ, UR46 ;  /* 0x0000002eff037e24 */ /* 0x000fe2000f8e00ff */
[----:B------:R-:W-:Y:S01]  /*9dd0*/  UIADD3 UR4, UPT, UPT, UR46, 0x1, URZ ;  /* 0x000000012e047890 */ /* 0x000fe2000fffe0ff */
[----:B------:R-:W-:Y:S03]  /*9de0*/  IMAD.U32 R2, RZ, RZ, UR47 ;  /* 0x0000002fff027e24 */ /* 0x000fe6000f8e00ff */
[----:B------:R-:W-:Y:S04]  /*9df0*/  UISETP.NE.AND UP0, UPT, UR4, 0x4, UPT ;  /* 0x000000040400788c */ /* 0x000fe8000bf05270 */
[----:B------:R-:W-:Y:S03]  /*9e00*/  USEL UR46, UR4, URZ, UP0 ;  /* 0x000000ff042e7287 */ /* 0x000fe60008000000 */
[----:B------:R-:W-:Y:S05]  /*9e10*/  @P0 LEA R3, R3, UR43, 0x3 ;  /* 0x0000002b03030c11 */ /* 0x000fea000f8e18ff */
[----:B------:R-:W-:Y:S05]  /*9e20*/  @P0 VIADD R3, R3, 0x60 ;  /* 0x0000006003030836 */ /* 0x000fea0000000000 */
[----:B------:R-:W-:Y:S04]  /*9e30*/  @P0 PRMT R2, R2, 0x654, R3 ;  /* 0x0000065402020816 */ /* 0x000fe80000000003 */
[----:B------:R3:W-:Y:S03]  /*9e40*/  @P0 SYNCS.ARRIVE.TRANS64.RED.A1T0 RZ, [R2+URZ], RZ ;  /* 0x000000ff02ff09a7 */ /* 0x0007e600081004ff */
.L_x_145:
[----:B------:R-:W-:Y:S01]  /*9e50*/  R2UR UR4, R82 ;  /* 0x00000000520472ca */ /* 0x000fe200000e0000 */
[----:B------:R-:W-:Y:S01]  /*9e60*/  UISETP.NE.AND UP0, UPT, UR62, URZ, UPT ;  /* 0x000000ff3e00728c */ /* 0x000fe2000bf05270 */
[----:B------:R-:W-:Y:S01]  /*9e70*/  ISETP.NE.AND P0, PT, R86, 0x2, PT ;  /* 0x000000025600780c */ /* 0x000fe20003f05270 */
[----:B------:R-:W-:Y:S01]  /*9e80*/  UIADD3 UR24, UPT, UPT, UR37, UR63, URZ ;  /* 0x0000003f25187290 */ /* 0x000fe2000fffe0ff */
[----:B------:R-:W-:Y:S01]  /*9e90*/  ISETP.NE.AND P1, PT, R0, 0x4, PT ;  /* 0x000000040000780c */ /* 0x000fe20003f25270 */
[----:B------:R-:W-:Y:S01]  /*9ea0*/  UIADD3 UR52, UPT, UPT, UR52, 0x4, URZ ;  /* 0x0000000434347890 */ /* 0x000fe2000fffe0ff */
[----:B------:R-:W-:Y:S01]  /*9eb0*/  SEL R3, RZ, 0x1, P0 ;  /* 0x00000001ff037807 */ /* 0x000fe20000000000 */
[----:B------:R-:W-:Y:S01]  /*9ec0*/  UMOV UR36, UR61 ;  /* 0x0000003d00247c82 */ /* 0x000fe20008000000 */
[----:B---3--:R-:W-:Y:S02]  /*9ed0*/  SEL R2, RZ, 0x1, P1 ;  /* 0x00000001ff027807 */ /* 0x008fe40000800000 */
[----:B------:R-:W-:Y:S02]  /*9ee0*/  LOP3.LUT R88, R88, R3, RZ, 0x3c, !PT ;  /* 0x0000000358587212 */ /* 0x000fe400078e3cff */
[----:B------:R-:W-:Y:S01]  /*9ef0*/  LOP3.LUT R89, R89, R2, RZ, 0x3c, !PT ;  /* 0x0000000259597212 */ /* 0x000fe200078e3cff */
[----:B------:R-:W-:Y:S01]  /*9f00*/  UIADD3 UR20, UPT, UPT, UR38, UR4, URZ ;  /* 0x0000000426147290 */ /* 0x000fe2000fffe0ff */
[----:B------:R-:W-:Y:S02]  /*9f10*/  SEL R86, R86, RZ, P0 ;  /* 0x000000ff56567207 */ /* 0x000fe40000000000 */
[----:B------:R-:W-:Y:S01]  /*9f20*/  SEL R36, R0, RZ, P1 ;  /* 0x000000ff00247207 */ /* 0x000fe20000800000 */
[----:B------:R-:W-:Y:S08]  /*9f30*/  BRA.U UP0, `(.L_x_146) ;  /* 0xffffffbd00907547 */ /* 0x000ff0000b83ffff */
[----:B------:R-:W-:-:S13]  /*9f40*/  R2UR UR4, R83 ;  /* 0x00000000530472ca */ /* 0x000fda00000e0000 */
[----:B------:R-:W-:-:S09]  /*9f50*/  UISETP.NE.AND UP0, UPT, UR4, URZ, UPT ;  /* 0x000000ff0400728c */ /* 0x000fd2000bf05270 */
[----:B------:R-:W-:Y:S05]  /*9f60*/  BRA.U !UP0, `(.L_x_147) ;  /* 0x0000000108487547 */ /* 0x000fea000b800000 */
[----:B------:R-:W3:Y:S02]  /*9f70*/  LDCU.64 UR4, c[0x0][0x890] ;  /* 0x00011200ff0477ac */ /* 0x000ee40008000a00 */
[----:B---3--:R-:W-:-:S04]  /*9f80*/  UISETP.NE.U32.AND UP0, UPT, UR4, URZ, UPT ;  /* 0x000000ff0400728c */ /* 0x008fc8000bf05070 */
[----:B------:R-:W-:-:S09]  /*9f90*/  UISETP.NE.AND.EX UP0, UPT, UR5, URZ, UPT, UP0 ;  /* 0x000000ff0500728c */ /* 0x000fd2000bf05300 */
[----:B------:R-:W-:Y:S05]  /*9fa0*/  BRA.U UP0, `(.L_x_148) ;  /* 0x00000001000c7547 */ /* 0x000fea000b800000 */
[----:B------:R-:W-:-:S13]  /*9fb0*/  FSETP.NEU.AND P0, PT, R41, RZ, PT ;  /* 0x000000ff2900720b */ /* 0x000fda0003f0d000 */
[----:B------:R-:W-:Y:S05]  /*9fc0*/  @!P0 EXIT ;  /* 0x000000000000894d */ /* 0x000fea0003800000 */
[----:B------:R-:W-:Y:S05]  /*9fd0*/  BRA `(.L_x_147) ;  /* 0x00000000002c7947 */ /* 0x000fea0003800000 */
.L_x_148:
[----:B------:R-:W-:Y:S01]  /*9fe0*/  ISETP.NE.AND P0, PT, R85, RZ, PT ;  /* 0x000000ff5500720c */ /* 0x000fe20003f05270 */
[----:B------:R-:W-:-:S12]  /*9ff0*/  BSSY.RECONVERGENT B0, `(.L_x_147) ;  /* 0x0000009000007945 */ /* 0x000fd80003800200 */
[----:B------:R-:W-:Y:S05]  /*a000*/  @P0 BRA `(.L_x_149) ;  /* 0x0000000000140947 */ /* 0x000fea0003800000 */
[----:B------:R-:W3:Y:S02]  /*a010*/  LDCU.64 UR4, c[0x0][0x888] ;  /* 0x00011100ff0477ac */ /* 0x000ee40008000a00 */
[----:B---3--:R-:W-:-:S04]  /*a020*/  ISETP.NE.U32.AND P0, PT, RZ, UR4, PT ;  /* 0x00000004ff007c0c */ /* 0x008fc8000bf05070 */
[----:B------:R-:W-:-:S13]  /*a030*/  ISETP.NE.AND.EX P0, PT, RZ, UR5, PT, P0 ;  /* 0x00000005ff007c0c */ /* 0x000fda000bf05300 */
[----:B------:R-:W-:Y:S05]  /*a040*/  @!P0 EXIT ;  /* 0x000000000000894d */ /* 0x000fea0003800000 */
[----:B------:R-:W-:Y:S05]  /*a050*/  BRA `(.L_x_150) ;  /* 0x0000000000087947 */ /* 0x000fea0003800000 */
.L_x_149:
[----:B------:R-:W-:-:S13]  /*a060*/  FSETP.NEU.AND P0, PT, R41, RZ, PT ;  /* 0x000000ff2900720b */ /* 0x000fda0003f0d000 */
[----:B------:R-:W-:Y:S05]  /*a070*/  @!P0 EXIT ;  /* 0x000000000000894d */ /* 0x000fea0003800000 */
.L_x_150:
[----:B------:R-:W-:Y:S05]  /*a080*/  BSYNC.RECONVERGENT B0 ;  /* 0x0000000000007941 */ /* 0x000fea0003800200 */
.L_x_147:
[----:B------:R-:W-:Y:S01]  /*a090*/  ULEA UR4, UR46, UR43, 0x3 ;  /* 0x0000002b2e047291 */ /* 0x000fe2000f8e18ff */
[----:B------:R-:W-:-:S04]  /*a0a0*/  DEPBAR.LE SB0, 0x0 ;  /* 0x000080000000791a */ /* 0x000fc80000000000 */
[----:B------:R-:W-:-:S04]  /*a0b0*/  UIADD3 UR4, UPT, UPT, UR4, 0x60, URZ ;  /* 0x0000006004047890 */ /* 0x000fc8000fffe0ff */
[----:B------:R-:W-:-:S09]  /*a0c0*/  UPRMT UR4, UR47, 0x654, UR4 ;  /* 0x000006542f047896 */ /* 0x000fd20008000004 */
[----:B------:R-:W-:Y:S01]  /*a0d0*/  SYNCS.ARRIVE.TRANS64.RED.A1T0 RZ, [UR4], RZ ;  /* 0x000000ffffff79a7 */ /* 0x000fe20008100404 */
[----:B------:R-:W-:Y:S05]  /*a0e0*/  EXIT ;  /* 0x000000000000794d */ /* 0x000fea0003800000 */
.L_x_24:
[----:B--2---:R2:W3:Y:S02]  /*a0f0*/  SYNCS.PHASECHK.TRANS64.TRYWAIT P0, [R3+URZ+0x100], R2 ;  /* 0x00010002030075a7 */ /* 0x0044e400080011ff */
[----:B---3--:R-:W-:Y:S05]  /*a100*/  @!P0 NANOSLEEP.SYNCS 0x989680 ;  /* 0x009896800000895d */ /* 0x008fea0003900000 */
[----:B------:R-:W3:Y:S02]  /*a110*/  @!P0 SYNCS.PHASECHK.TRANS64 P0, [R3+URZ+0x100], R2 ;  /* 0x00010002030085a7 */ /* 0x000ee400080010ff */
[----:B---3--:R-:W-:Y:S05]  /*a120*/  @!P0 BRA `(.L_x_24) ;  /* 0xfffffffc00f08947 */ /* 0x008fea000383ffff */
[----:B------:R-:W-:Y:S05]  /*a130*/  BRA `(.L_x_151) ;  /* 0xffffff7800447947 */ /* 0x000fea000383ffff */
.L_x_27:
[----:B-1----:R-:W-:-:S07]  /*a140*/  MOV R0, UR33 ;  /* 0x0000002100007c02 */ /* 0x002fce0008000f00 */
.L_x_152:
[----:B-1----:R1:W2:Y:S02]  /*a150*/  SYNCS.PHASECHK.TRANS64.TRYWAIT P0, [R0+URZ+0x20], R3 ;  /* 0x00002003000075a7 */ /* 0x0022a400080011ff */
[----:B--2---:R-:W-:Y:S05]  /*a160*/  @!P0 NANOSLEEP.SYNCS 0x989680 ;  /* 0x009896800000895d */ /* 0x004fea0003900000 */
[----:B------:R-:W2:Y:S02]  /*a170*/  @!P0 SYNCS.PHASECHK.TRANS64 P0, [R0+URZ+0x20], R3 ;  /* 0x00002003000085a7 */ /* 0x000ea400080010ff */
[----:B--2---:R-:W-:Y:S05]  /*a180*/  @!P0 BRA `(.L_x_152) ;  /* 0xfffffffc00f08947 */ /* 0x004fea000383ffff */
[----:B------:R-:W-:Y:S05]  /*a190*/  BRA `(.L_x_26) ;  /* 0xffffff78009c7947 */ /* 0x000fea000383ffff */
.L_x_34:
[----:B-1----:R-:W-:-:S07]  /*a1a0*/  MOV R0, UR7 ;  /* 0x0000000700007c02 */ /* 0x002fce0008000f00 */
.L_x_153:
[----:B-1----:R1:W2:Y:S02]  /*a1b0*/  SYNCS.PHASECHK.TRANS64.TRYWAIT P0, [R0+URZ+0x20], R3 ;  /* 0x00002003000075a7 */ /* 0x0022a400080011ff */
[----:B--2---:R-:W-:Y:S05]  /*a1c0*/  @!P0 NANOSLEEP.SYNCS 0x989680 ;  /* 0x009896800000895d */ /* 0x004fea0003900000 */
[----:B------:R-:W2:Y:S02]  /*a1d0*/  @!P0 SYNCS.PHASECHK.TRANS64 P0, [R0+URZ+0x20], R3 ;  /* 0x00002003000085a7 */ /* 0x000ea400080010ff */
[----:B--2---:R-:W-:Y:S05]  /*a1e0*/  @!P0 BRA `(.L_x_153) ;  /* 0xfffffffc00f08947 */ /* 0x004fea000383ffff */
[----:B------:R-:W-:Y:S05]  /*a1f0*/  BRA `(.L_x_33) ;  /* 0xffffff7c00907947 */ /* 0x000fea000383ffff */
.L_x_41:
[----:B-1----:R1:W2:Y:S02]  /*a200*/  SYNCS.PHASECHK.TRANS64.TRYWAIT P0, [R3+URZ+0x90], R0 ;  /* 0x00009000030075a7 */ /* 0x0022a400080011ff */
[----:B--2---:R-:W-:Y:S05]  /*a210*/  @!P0 NANOSLEEP.SYNCS 0x989680 ;  /* 0x009896800000895d */ /* 0x004fea0003900000 */
[----:B------:R-:W2:Y:S02]  /*a220*/  @!P0 SYNCS.PHASECHK.TRANS64 P0, [R3+URZ+0x90], R0 ;  /* 0x00009000030085a7 */ /* 0x000ea400080010ff */
[----:B--2---:R-:W-:Y:S05]  /*a230*/  @!P0 BRA `(.L_x_41) ;  /* 0xfffffffc00f08947 */ /* 0x004fea000383ffff */
[----:B------:R-:W-:Y:S05]  /*a240*/  BRA `(.L_x_154) ;  /* 0xffffff8000787947 */ /* 0x000fea000383ffff */
.L_x_45:
[----:B-1----:R-:W-:-:S07]  /*a250*/  MOV R0, UR4 ;  /* 0x0000000400007c02 */ /* 0x002fce0008000f00 */
.L_x_155:
[----:B-1----:R1:W2:Y:S02]  /*a260*/  SYNCS.PHASECHK.TRANS64.TRYWAIT P0, [R0+URZ], R3 ;  /* 0x00000003000075a7 */ /* 0x0022a400080011ff */
[----:B--2---:R-:W-:Y:S05]  /*a270*/  @!P0 NANOSLEEP.SYNCS 0x989680 ;  /* 0x009896800000895d */ /* 0x004fea0003900000 */
[----:B------:R-:W2:Y:S02]  /*a280*/  @!P0 SYNCS.PHASECHK.TRANS64 P0, [R0+URZ], R3 ;  /* 0x00000003000085a7 */ /* 0x000ea400080010ff */
[----:B--2---:R-:W-:Y:S05]  /*a290*/  @!P0 BRA `(.L_x_155) ;  /* 0xfffffffc00f08947 */ /* 0x004fea000383ffff */
[----:B------:R-:W-:Y:S05]  /*a2a0*/  BRA `(.L_x_156) ;  /* 0xffffff8800207947 */ /* 0x000fea000383ffff */
.L_x_46:
[----:B------:R-:W-:-:S07]  /*a2b0*/  MOV R0, UR5 ;  /* 0x0000000500007c02 */ /* 0x000fce0008000f00 */
.L_x_157:
[----:B-1----:R1:W2:Y:S02]  /*a2c0*/  SYNCS.PHASECHK.TRANS64.TRYWAIT P0, [R0+URZ], R3 ;  /* 0x00000003000075a7 */ /* 0x0022a400080011ff */
[----:B--2---:R-:W-:Y:S05]  /*a2d0*/  @!P0 NANOSLEEP.SYNCS 0x989680 ;  /* 0x009896800000895d */ /* 0x004fea0003900000 */
[----:B------:R-:W2:Y:S02]  /*a2e0*/  @!P0 SYNCS.PHASECHK.TRANS64 P0, [R0+URZ], R3 ;  /* 0x00000003000085a7 */ /* 0x000ea400080010ff */
[----:B--2---:R-:W-:Y:S05]  /*a2f0*/  @!P0 BRA `(.L_x_157) ;  /* 0xfffffffc00f08947 */ /* 0x004fea000383ffff */
[----:B------:R-:W-:Y:S05]  /*a300*/  BRA `(.L_x_158) ;  /* 0xffffff88002c7947 */ /* 0x000fea000383ffff */
.L_x_47:
[----:B------:R-:W-:-:S07]  /*a310*/  MOV R0, UR5 ;  /* 0x0000000500007c02 */ /* 0x000fce0008000f00 */
.L_x_159:
[----:B-1----:R1:W2:Y:S02]  /*a320*/  SYNCS.PHASECHK.TRANS64.TRYWAIT P0, [R0+URZ], R3 ;  /* 0x00000003000075a7 */ /* 0x0022a400080011ff */
[----:B--2---:R-:W-:Y:S05]  /*a330*/  @!P0 NANOSLEEP.SYNCS 0x989680 ;  /* 0x009896800000895d */ /* 0x004fea0003900000 */
[----:B------:R-:W2:Y:S02]  /*a340*/  @!P0 SYNCS.PHASECHK.TRANS64 P0, [R0+URZ], R3 ;  /* 0x00000003000085a7 */ /* 0x000ea400080010ff */
[----:B--2---:R-:W-:Y:S05]  /*a350*/  @!P0 BRA `(.L_x_159) ;  /* 0xfffffffc00f08947 */ /* 0x004fea000383ffff */
[----:B------:R-:W-:Y:S05]  /*a360*/  BRA `(.L_x_160) ;  /* 0xffffff8800387947 */ /* 0x000fea000383ffff */
.L_x_50:
[----:B-1----:R1:W2:Y:S02]  /*a370*/  SYNCS.PHASECHK.TRANS64.TRYWAIT P0, [R2+URZ+0xf0], R5 ;  /* 0x0000f005020075a7 */ /* 0x0022a400080011ff */
[----:B--2---:R-:W-:Y:S05]  /*a380*/  @!P0 NANOSLEEP.SYNCS 0x989680 ;  /* 0x009896800000895d */ /* 0x004fea0003900000 */
[----:B------:R-:W2:Y:S02]  /*a390*/  @!P0 SYNCS.PHASECHK.TRANS64 P0, [R2+URZ+0xf0], R5 ;  /* 0x0000f005020085a7 */ /* 0x000ea400080010ff */
[----:B--2---:R-:W-:Y:S05]  /*a3a0*/  @!P0 BRA `(.L_x_50) ;  /* 0xfffffffc00f08947 */ /* 0x004fea000383ffff */
[----:B------:R-:W-:Y:S05]  /*a3b0*/  BRA `(.L_x_161) ;  /* 0xffffff8800947947 */ /* 0x000fea000383ffff */
.L_x_51:
[----:B------:R-:W-:-:S07]  /*a3c0*/  MOV R2, UR4 ;  /* 0x0000000400027c02 */ /* 0x000fce0008000f00 */
.L_x_162:
[----:B-1----:R1:W2:Y:S02]  /*a3d0*/  SYNCS.PHASECHK.TRANS64.TRYWAIT P0, [R2+URZ+0xa0], R5 ;  /* 0x0000a005020075a7 */ /* 0x0022a400080011ff */
[----:B--2---:R-:W-:Y:S05]  /*a3e0*/  @!P0 NANOSLEEP.SYNCS 0x989680 ;  /* 0x009896800000895d */ /* 0x004fea0003900000 */
[----:B------:R-:W2:Y:S02]  /*a3f0*/  @!P0 SYNCS.PHASECHK.TRANS64 P0, [R2+URZ+0xa0], R5 ;  /* 0x0000a005020085a7 */ /* 0x000ea400080010ff */
[----:B--2---:R-:W-:Y:S05]  /*a400*/  @!P0 BRA `(.L_x_162) ;  /* 0xfffffffc00f08947 */ /* 0x004fea000383ffff */
[----:B------:R-:W-:Y:S05]  /*a410*/  BRA `(.L_x_163) ;  /* 0xffffff8800a47947 */ /* 0x000fea000383ffff */
.L_x_52:
[----:B-1----:R1:W2:Y:S02]  /*a420*/  SYNCS.PHASECHK.TRANS64.TRYWAIT P1, [R2+URZ+0x90], R5 ;  /* 0x00009005020075a7 */ /* 0x0022a400080211ff */
[----:B--2---:R-:W-:Y:S05]  /*a430*/  @!P1 NANOSLEEP.SYNCS 0x989680 ;  /* 0x009896800000995d */ /* 0x004fea0003900000 */
[----:B------:R-:W2:Y:S02]  /*a440*/  @!P1 SYNCS.PHASECHK.TRANS64 P1, [R2+URZ+0x90], R5 ;  /* 0x00009005020095a7 */ /* 0x000ea400080210ff */
[----:B--2---:R-:W-:Y:S05]  /*a450*/  @!P1 BRA `(.L_x_52) ;  /* 0xfffffffc00f09947 */ /* 0x004fea000383ffff */
[----:B------:R-:W-:Y:S05]  /*a460*/  BRA `(.L_x_164) ;  /* 0xffffff8800d47947 */ /* 0x000fea000383ffff */
.L_x_55:
[----:B------:R-:W-:-:S07]  /*a470*/  MOV R0, UR4 ;  /* 0x0000000400007c02 */ /* 0x000fce0008000f00 */
.L_x_165:
[----:B-1----:R1:W2:Y:S02]  /*a480*/  SYNCS.PHASECHK.TRANS64.TRYWAIT P0, [R0+URZ+0xa0], R3 ;  /* 0x0000a003000075a7 */ /* 0x0022a400080011ff */
[----:B--2---:R-:W-:Y:S05]  /*a490*/  @!P0 NANOSLEEP.SYNCS 0x989680 ;  /* 0x009896800000895d */ /* 0x004fea0003900000 */
[----:B------:R-:W2:Y:S02]  /*a4a0*/  @!P0 SYNCS.PHASECHK.TRANS64 P0, [R0+URZ+0xa0], R3 ;  /* 0x0000a003000085a7 */ /* 0x000ea400080010ff */
[----:B--2---:R-:W-:Y:S05]  /*a4b0*/  @!P0 BRA `(.L_x_165) ;  /* 0xfffffffc00f08947 */ /* 0x004fea000383ffff */
[----:B------:R-:W-:Y:S05]  /*a4c0*/  BRA `(.L_x_54) ;  /* 0xffffff8c00287947 */ /* 0x000fea000383ffff */
.L_x_64:
[----:B-1----:R-:W-:-:S04]  /*a4d0*/  MOV R0, UR5 ;  /* 0x0000000500007c02 */ /* 0x002fc80008000f00 */
[----:B------:R1:W2:Y:S03]  /*a4e0*/  SYNCS.PHASECHK.TRANS64.TRYWAIT P0, [R0+URZ+0x8], R7 ;  /* 0x00000807000075a7 */ /* 0x0002a600080011ff */
[----:B--2---:R-:W-:Y:S05]  /*a4f0*/  @!P0 NANOSLEEP.SYNCS 0x989680 ;  /* 0x009896800000895d */ /* 0x004fea0003900000 */
[----:B------:R-:W2:Y:S02]  /*a500*/  @!P0 SYNCS.PHASECHK.TRANS64 P0, [R0+URZ+0x8], R7 ;  /* 0x00000807000085a7 */ /* 0x000ea400080010ff */
[----:B--2---:R-:W-:Y:S05]  /*a510*/  @!P0 BRA `(.L_x_64) ;  /* 0xfffffffc00ec8947 */ /* 0x004fea000383ffff */
[----:B------:R-:W-:Y:S05]  /*a520*/  BRA `(.L_x_63) ;  /* 0xffffff8c00dc7947 */ /* 0x000fea000383ffff */
.L_x_66:
[----:B------:R-:W-:Y:S01]  /*a530*/  BSSY B0, `(.L_x_166) ;  /* 0x0000006000007945 */ /* 0x000fe20003800000 */
[----:B------:R-:W-:-:S07]  /*a540*/  MOV R15, 0xffffffff ;  /* 0xffffffff000f7802 */ /* 0x000fce0000000f00 */
[----:B-1---5:R-:W-:Y:S05]  /*a550*/  WARPSYNC.COLLECTIVE R15, `(.L_x_167) ;  /* 0x000000000f0c7348 */ /* 0x022fea0003c00000 */
[----:B------:R-:W-:Y:S02]  /*a560*/  ELECT P6, UR79, PT ;  /* 0x00000000004f782f */ /* 0x000fe400038c0000 */
[----:B------:R-:W-:Y:S01]  /*a570*/  MOV R14, UR79 ;  /* 0x0000004f000e7c02 */ /* 0x000fe20008000f00 */
[----:B-1---5:R-:W-:Y:S10]  /*a580*/  ENDCOLLECTIVE ;  /* 0x000000000000791b */ /* 0x022ff40003800000 */
.L_x_167:
[----:B------:R-:W-:Y:S05]  /*a590*/  BSYNC B0 ;  /* 0x0000000000007941 */ /* 0x000fea0003800000 */
.L_x_166:
[----:B------:R-:W-:Y:S01]  /*a5a0*/  PLOP3.LUT P0, PT, P6, PT, PT, 0x80, 0x8 ;  /* 0x000000000008781c */ /* 0x000fe2000370f070 */
[----:B------:R-:W-:-:S12]  /*a5b0*/  BRA `(.L_x_168) ;  /* 0xffffff9000087947 */ /* 0x000fd8000383ffff */
.L_x_68:
[----:B-1----:R-:W-:-:S04]  /*a5c0*/  MOV R0, UR5 ;  /* 0x0000000500007c02 */ /* 0x002fc80008000f00 */
[----:B------:R1:W2:Y:S03]  /*a5d0*/  SYNCS.PHASECHK.TRANS64.TRYWAIT P0, [R0+URZ+0x8], R5 ;  /* 0x00000805000075a7 */ /* 0x0002a600080011ff */
[----:B--2---:R-:W-:Y:S05]  /*a5e0*/  @!P0 NANOSLEEP.SYNCS 0x989680 ;  /* 0x009896800000895d */ /* 0x004fea0003900000 */
[----:B------:R-:W2:Y:S02]  /*a5f0*/  @!P0 SYNCS.PHASECHK.TRANS64 P0, [R0+URZ+0x8], R5 ;  /* 0x00000805000085a7 */ /* 0x000ea400080010ff */
[----:B--2---:R-:W-:Y:S05]  /*a600*/  @!P0 BRA `(.L_x_68) ;  /* 0xfffffffc00ec8947 */ /* 0x004fea000383ffff */
[----:B------:R-:W-:Y:S05]  /*a610*/  BRA `(.L_x_67) ;  /* 0xffffff90000c7947 */ /* 0x000fea000383ffff */
.L_x_69:
[----:B-1----:R1:W2:Y:S02]  /*a620*/  SYNCS.PHASECHK.TRANS64.TRYWAIT P0, [R0+URZ+0x90], R5 ;  /* 0x00009005000075a7 */ /* 0x0022a400080011ff */
[----:B--2---:R-:W-:Y:S05]  /*a630*/  @!P0 NANOSLEEP.SYNCS 0x989680 ;  /* 0x009896800000895d */ /* 0x004fea0003900000 */
[----:B------:R-:W2:Y:S02]  /*a640*/  @!P0 SYNCS.PHASECHK.TRANS64 P0, [R0+URZ+0x90], R5 ;  /* 0x00009005000085a7 */ /* 0x000ea400080010ff */
[----:B--2---:R-:W-:Y:S05]  /*a650*/  @!P0 BRA `(.L_x_69) ;  /* 0xfffffffc00f08947 */ /* 0x004fea000383ffff */
[----:B------:R-:W-:Y:S05]  /*a660*/  BRA `(.L_x_169) ;  /* 0xffffff9400187947 */ /* 0x000fea000383ffff */
.L_x_71:
[----:B------:R-:W-:-:S07]  /*a670*/  MOV R0, UR46 ;  /* 0x0000002e00007c02 */ /* 0x000fce0008000f00 */
.L_x_170:
[----:B-1----:R1:W2:Y:S02]  /*a680*/  SYNCS.PHASECHK.TRANS64.TRYWAIT P0, [R0+URZ+0xd0], R5 ;  /* 0x0000d005000075a7 */ /* 0x0022a400080011ff */
[----:B--2---:R-:W-:Y:S05]  /*a690*/  @!P0 NANOSLEEP.SYNCS 0x989680 ;  /* 0x009896800000895d */ /* 0x004fea0003900000 */
[----:B------:R-:W2:Y:S02]  /*a6a0*/  @!P0 SYNCS.PHASECHK.TRANS64 P0, [R0+URZ+0xd0], R5 ;  /* 0x0000d005000085a7 */ /* 0x000ea400080010ff */
[----:B--2---:R-:W-:Y:S05]  /*a6b0*/  @!P0 BRA `(.L_x_170) ;  /* 0xfffffffc00f08947 */ /* 0x004fea000383ffff */
[----:B------:R-:W-:Y:S05]  /*a6c0*/  BRA `(.L_x_171) ;  /* 0xffffff9400647947 */ /* 0x000fea000383ffff */
.L_x_74:
[----:B------:R-:W-:Y:S07]  /*a6d0*/  MOV R0, UR7 ;  /* 0x0000000700007c02 */ /* 0x000fee0008000f00 */
.L_x_172:
[----:B-1----:R1:W2:Y:S02]  /*a6e0*/  SYNCS.PHASECHK.TRANS64.TRYWAIT P0, [R0+URZ], R5 ;  /* 0x00000005000075a7 */ /* 0x0022a400080011ff */
[----:B--2---:R-:W-:Y:S05]  /*a6f0*/  @!P0 NANOSLEEP.SYNCS 0x989680 ;  /* 0x009896800000895d */ /* 0x004fea0003900000 */
[----:B------:R-:W2:Y:S02]  /*a700*/  @!P0 SYNCS.PHASECHK.TRANS64 P0, [R0+URZ], R5 ;  /* 0x00000005000085a7 */ /* 0x000ea400080010ff */
[----:B--2---:R-:W-:Y:S05]  /*a710*/  @!P0 BRA `(.L_x_172) ;  /* 0xfffffffc00f08947 */ /* 0x004fea000383ffff */
[----:B------:R-:W-:Y:S05]  /*a720*/  BRA `(.L_x_73) ;  /* 0xffffff9400787947 */ /* 0x000fea000383ffff */
.L_x_78:
[----:B-1----:R-:W-:-:S07]  /*a730*/  MOV R0, UR4 ;  /* 0x0000000400007c02 */ /* 0x002fce0008000f00 */
.L_x_173:
[----:B-1----:R1:W2:Y:S02]  /*a740*/  SYNCS.PHASECHK.TRANS64.TRYWAIT P0, [R0+URZ], R3 ;  /* 0x00000003000075a7 */ /* 0x0022a400080011ff */
[----:B--2---:R-:W-:Y:S05]  /*a750*/  @!P0 NANOSLEEP.SYNCS 0x989680 ;  /* 0x009896800000895d */ /* 0x004fea0003900000 */
[----:B------:R-:W2:Y:S02]  /*a760*/  @!P0 SYNCS.PHASECHK.TRANS64 P0, [R0+URZ], R3 ;  /* 0x00000003000085a7 */ /* 0x000ea400080010ff */
[----:B--2---:R-:W-:Y:S05]  /*a770*/  @!P0 BRA `(.L_x_173) ;  /* 0xfffffffc00f08947 */ /* 0x004fea000383ffff */
[----:B------:R-:W-:Y:S05]  /*a780*/  BRA `(.L_x_174) ;  /* 0xffffff9800bc7947 */ /* 0x000fea000383ffff */
.L_x_79:
[----:B------:R-:W-:-:S07]  /*a790*/  MOV R0, UR5 ;  /* 0x0000000500007c02 */ /* 0x000fce0008000f00 */
.L_x_175:
[----:B-1----:R1:W2:Y:S02]  /*a7a0*/  SYNCS.PHASECHK.TRANS64.TRYWAIT P0, [R0+URZ], R3 ;  /* 0x00000003000075a7 */ /* 0x0022a400080011ff */
[----:B--2---:R-:W-:Y:S05]  /*a7b0*/  @!P0 NANOSLEEP.SYNCS 0x989680 ;  /* 0x009896800000895d */ /* 0x004fea0003900000 */
[----:B------:R-:W2:Y:S02]  /*a7c0*/  @!P0 SYNCS.PHASECHK.TRANS64 P0, [R0+URZ], R3 ;  /* 0x00000003000085a7 */ /* 0x000ea400080010ff */
[----:B--2---:R-:W-:Y:S05]  /*a7d0*/  @!P0 BRA `(.L_x_175) ;  /* 0xfffffffc00f08947 */ /* 0x004fea000383ffff */
[----:B------:R-:W-:Y:S05]  /*a7e0*/  BRA `(.L_x_176) ;  /* 0xffffff9800c87947 */ /* 0x000fea000383ffff */
.L_x_80:
[----:B------:R-:W-:-:S07]  /*a7f0*/  MOV R0, UR5 ;  /* 0x0000000500007c02 */ /* 0x000fce0008000f00 */
.L_x_177:
[----:B-1----:R1:W2:Y:S02]  /*a800*/  SYNCS.PHASECHK.TRANS64.TRYWAIT P0, [R0+URZ], R3 ;  /* 0x00000003000075a7 */ /* 0x0022a400080011ff */
[----:B--2---:R-:W-:Y:S05]  /*a810*/  @!P0 NANOSLEEP.SYNCS 0x989680 ;  /* 0x009896800000895d */ /* 0x004fea0003900000 */
[----:B------:R-:W2:Y:S02]  /*a820*/  @!P0 SYNCS.PHASECHK.TRANS64 P0, [R0+URZ], R3 ;  /* 0x00000003000085a7 */ /* 0x000ea400080010ff */
[----:B--2---:R-:W-:Y:S05]  /*a830*/  @!P0 BRA `(.L_x_177) ;  /* 0xfffffffc00f08947 */ /* 0x004fea000383ffff */
[----:B------:R-:W-:Y:S05]  /*a840*/  BRA `(.L_x_178) ;  /* 0xffffff9800d47947 */ /* 0x000fea000383ffff */
.L_x_83:
[----:B------:R-:W-:-:S07]  /*a850*/  MOV R0, UR41 ;  /* 0x0000002900007c02 */ /* 0x000fce0008000f00 */
.L_x_179:
[----:B-1----:R1:W2:Y:S02]  /*a860*/  SYNCS.PHASECHK.TRANS64.TRYWAIT P1, [R0+URZ+0x110], R3 ;  /* 0x00011003000075a7 */ /* 0x0022a400080211ff */
[----:B--2---:R-:W-:Y:S05]  /*a870*/  @!P1 NANOSLEEP.SYNCS 0x989680 ;  /* 0x009896800000995d */ /* 0x004fea0003900000 */
[----:B------:R-:W2:Y:S02]  /*a880*/  @!P1 SYNCS.PHASECHK.TRANS64 P1, [R0+URZ+0x110], R3 ;  /* 0x00011003000095a7 */ /* 0x000ea400080210ff */
[----:B--2---:R-:W-:Y:S05]  /*a890*/  @!P1 BRA `(.L_x_179) ;  /* 0xfffffffc00f09947 */ /* 0x004fea000383ffff */
[----:B------:R-:W-:Y:S05]  /*a8a0*/  BRA `(.L_x_180) ;  /* 0xffffff9c00207947 */ /* 0x000fea000383ffff */
.L_x_88:
[----:B--2---:R2:W3:Y:S02]  /*a8b0*/  SYNCS.PHASECHK.TRANS64.TRYWAIT P0, [R12+URZ+0x90], R9 ;  /* 0x000090090c0075a7 */ /* 0x0044e400080011ff */
[----:B---3--:R-:W-:Y:S05]  /*a8c0*/  @!P0 NANOSLEEP.SYNCS 0x989680 ;  /* 0x009896800000895d */ /* 0x008fea0003900000 */
[----:B------:R-:W3:Y:S02]  /*a8d0*/  @!P0 SYNCS.PHASECHK.TRANS64 P0, [R12+URZ+0x90], R9 ;  /* 0x000090090c0085a7 */ /* 0x000ee400080010ff */
[----:B---3--:R-:W-:Y:S05]  /*a8e0*/  @!P0 BRA `(.L_x_88) ;  /* 0xfffffffc00f08947 */ /* 0x008fea000383ffff */
[----:B------:R-:W-:Y:S05]  /*a8f0*/  BRA `(.L_x_181) ;  /* 0xffffffa000487947 */ /* 0x000fea000383ffff */
.L_x_91:
[----:B------:R-:W-:Y:S07]  /*a900*/  MOV R0, UR21 ;  /* 0x0000001500007c02 */ /* 0x000fee0008000f00 */
.L_x_182:
[----:B--2---:R2:W3:Y:S02]  /*a910*/  SYNCS.PHASECHK.TRANS64.TRYWAIT P2, [R0+URZ+0x88], R11 ;  /* 0x0000880b000075a7 */ /* 0x0044e400080411ff */
[----:B---3--:R-:W-:Y:S05]  /*a920*/  @!P2 NANOSLEEP.SYNCS 0x989680 ;  /* 0x009896800000a95d */ /* 0x008fea0003900000 */
[----:B------:R-:W3:Y:S02]  /*a930*/  @!P2 SYNCS.PHASECHK.TRANS64 P2, [R0+URZ+0x88], R11 ;  /* 0x0000880b0000a5a7 */ /* 0x000ee400080410ff */
[----:B---3--:R-:W-:Y:S05]  /*a940*/  @!P2 BRA `(.L_x_182) ;  /* 0xfffffffc00f0a947 */ /* 0x008fea000383ffff */
[----:B------:R-:W-:Y:S05]  /*a950*/  BRA `(.L_x_90) ;  /* 0xffffffa400b07947 */ /* 0x000fea000383ffff */
.L_x_94:
[----:B--2---:R-:W-:Y:S07]  /*a960*/  MOV R0, UR21 ;  /* 0x0000001500007c02 */ /* 0x004fee0008000f00 */
.L_x_183:
[----:B--2---:R2:W3:Y:S02]  /*a970*/  SYNCS.PHASECHK.TRANS64.TRYWAIT P0, [R0+URZ+0x60], R9 ;  /* 0x00006009000075a7 */ /* 0x0044e400080011ff */
[----:B---3--:R-:W-:Y:S05]  /*a980*/  @!P0 NANOSLEEP.SYNCS 0x989680 ;  /* 0x009896800000895d */ /* 0x008fea0003900000 */
[----:B------:R-:W3:Y:S02]  /*a990*/  @!P0 SYNCS.PHASECHK.TRANS64 P0, [R0+URZ+0x60], R9 ;  /* 0x00006009000085a7 */ /* 0x000ee400080010ff */
[----:B---3--:R-:W-:Y:S05]  /*a9a0*/  @!P0 BRA `(.L_x_183) ;  /* 0xfffffffc00f08947 */ /* 0x008fea000383ffff */
[----:B------:R-:W-:Y:S05]  /*a9b0*/  BRA `(.L_x_184) ;  /* 0xffffffa8000c7947 */ /* 0x000fea000383ffff */
.L_x_95:
[----:B------:R-:W-:Y:S07]  /*a9c0*/  MOV R0, UR21 ;  /* 0x0000001500007c02 */ /* 0x000fee0008000f00 */
.L_x_185:
[----:B--2---:R2:W3:Y:S02]  /*a9d0*/  SYNCS.PHASECHK.TRANS64.TRYWAIT P0, [R0+URZ+0x68], R9 ;  /* 0x00006809000075a7 */ /* 0x0044e400080011ff */
[----:B---3--:R-:W-:Y:S05]  /*a9e0*/  @!P0 NANOSLEEP.SYNCS 0x989680 ;  /* 0x009896800000895d */ /* 0x008fea0003900000 */
[----:B------:R-:W3:Y:S02]  /*a9f0*/  @!P0 SYNCS.PHASECHK.TRANS64 P0, [R0+URZ+0x68], R9 ;  /* 0x00006809000085a7 */ /* 0x000ee400080010ff */
[----:B---3--:R-:W-:Y:S05]  /*aa00*/  @!P0 BRA `(.L_x_185) ;  /* 0xfffffffc00f08947 */ /* 0x008fea000383ffff */
[----:B------:R-:W-:Y:S05]  /*aa10*/  BRA `(.L_x_186) ;  /* 0xffffffa800687947 */ /* 0x000fea000383ffff */
.L_x_96:
[----:B------:R-:W-:Y:S07]  /*aa20*/  MOV R0, UR21 ;  /* 0x0000001500007c02 */ /* 0x000fee0008000f00 */
.L_x_187:
[----:B--2---:R2:W3:Y:S02]  /*aa30*/  SYNCS.PHASECHK.TRANS64.TRYWAIT P0, [R0+URZ+0x70], R9 ;  /* 0x00007009000075a7 */ /* 0x0044e400080011ff */
[----:B---3--:R-:W-:Y:S05]  /*aa40*/  @!P0 NANOSLEEP.SYNCS 0x989680 ;  /* 0x009896800000895d */ /* 0x008fea0003900000 */
[----:B------:R-:W3:Y:S02]  /*aa50*/  @!P0 SYNCS.PHASECHK.TRANS64 P0, [R0+URZ+0x70], R9 ;  /* 0x00007009000085a7 */ /* 0x000ee400080010ff */
[----:B---3--:R-:W-:Y:S05]  /*aa60*/  @!P0 BRA `(.L_x_187) ;  /* 0xfffffffc00f08947 */ /* 0x008fea000383ffff */
[----:B------:R-:W-:Y:S05]  /*aa70*/  BRA `(.L_x_188) ;  /* 0xffffffa800c47947 */ /* 0x000fea000383ffff */
.L_x_97:
[----:B------:R-:W-:Y:S07]  /*aa80*/  MOV R0, UR21 ;  /* 0x0000001500007c02 */ /* 0x000fee0008000f00 */
.L_x_189:
[----:B--2---:R2:W3:Y:S02]  /*aa90*/  SYNCS.PHASECHK.TRANS64.TRYWAIT P0, [R0+URZ+0x78], R9 ;  /* 0x00007809000075a7 */ /* 0x0044e400080011ff */
[----:B---3--:R-:W-:Y:S05]  /*aaa0*/  @!P0 NANOSLEEP.SYNCS 0x989680 ;  /* 0x009896800000895d */ /* 0x008fea0003900000 */
[----:B------:R-:W3:Y:S02]  /*aab0*/  @!P0 SYNCS.PHASECHK.TRANS64 P0, [R0+URZ+0x78], R9 ;  /* 0x00007809000085a7 */ /* 0x000ee400080010ff */
[----:B---3--:R-:W-:Y:S05]  /*aac0*/  @!P0 BRA `(.L_x_189) ;  /* 0xfffffffc00f08947 */ /* 0x008fea000383ffff */
[----:B------:R-:W-:Y:S05]  /*aad0*/  BRA `(.L_x_190) ;  /* 0xffffffac00207947 */ /* 0x000fea000383ffff */
.L_x_99:
[----:B------:R-:W-:-:S07]  /*aae0*/  MOV R0, UR21 ;  /* 0x0000001500007c02 */ /* 0x000fce0008000f00 */
.L_x_191:
[----:B--2---:R2:W4:Y:S02]  /*aaf0*/  SYNCS.PHASECHK.TRANS64.TRYWAIT P0, [R0+URZ+0x60], R3 ;  /* 0x00006003000075a7 */ /* 0x00452400080011ff */
[----:B----4-:R-:W-:Y:S05]  /*ab00*/  @!P0 NANOSLEEP.SYNCS 0x989680 ;  /* 0x009896800000895d */ /* 0x010fea0003900000 */
[----:B------:R-:W4:Y:S02]  /*ab10*/  @!P0 SYNCS.PHASECHK.TRANS64 P0, [R0+URZ+0x60], R3 ;  /* 0x00006003000085a7 */ /* 0x000f2400080010ff */
[----:B----4-:R-:W-:Y:S05]  /*ab20*/  @!P0 BRA `(.L_x_191) ;  /* 0xfffffffc00f08947 */ /* 0x010fea000383ffff */
[----:B------:R-:W-:Y:S05]  /*ab30*/  BRA `(.L_x_192) ;  /* 0xffffffac00ac7947 */ /* 0x000fea000383ffff */
.L_x_100:
[----:B--2---:R-:W-:-:S07]  /*ab40*/  MOV R0, UR21 ;  /* 0x0000001500007c02 */ /* 0x004fce0008000f00 */
.L_x_193:
[----:B--2---:R2:W4:Y:S02]  /*ab50*/  SYNCS.PHASECHK.TRANS64.TRYWAIT P0, [R0+URZ+0x68], R3 ;  /* 0x00006803000075a7 */ /* 0x00452400080011ff */
[----:B----4-:R-:W-:Y:S05]  /*ab60*/  @!P0 NANOSLEEP.SYNCS 0x989680 ;  /* 0x009896800000895d */ /* 0x010fea0003900000 */
[----:B------:R-:W4:Y:S02]  /*ab70*/  @!P0 SYNCS.PHASECHK.TRANS64 P0, [R0+URZ+0x68], R3 ;  /* 0x00006803000085a7 */ /* 0x000f2400080010ff */
[----:B----4-:R-:W-:Y:S05]  /*ab80*/  @!P0 BRA `(.L_x_193) ;  /* 0xfffffffc00f08947 */ /* 0x010fea000383ffff */
[----:B------:R-:W-:Y:S05]  /*ab90*/  BRA `(.L_x_194) ;  /* 0xffffffac009c7947 */ /* 0x000fea000383ffff */
.L_x_101:
[----:B--2---:R-:W-:-:S07]  /*aba0*/  MOV R0, UR21 ;  /* 0x0000001500007c02 */ /* 0x004fce0008000f00 */
.L_x_195:
[----:B--2---:R2:W4:Y:S02]  /*abb0*/  SYNCS.PHASECHK.TRANS64.TRYWAIT P0, [R0+URZ+0x70], R3 ;  /* 0x00007003000075a7 */ /* 0x00452400080011ff */
[----:B----4-:R-:W-:Y:S05]  /*abc0*/  @!P0 NANOSLEEP.SYNCS 0x989680 ;  /* 0x009896800000895d */ /* 0x010fea0003900000 */
[----:B------:R-:W4:Y:S02]  /*abd0*/  @!P0 SYNCS.PHASECHK.TRANS64 P0, [R0+URZ+0x70], R3 ;  /* 0x00007003000085a7 */ /* 0x000f2400080010ff */
[----:B----4-:R-:W-:Y:S05]  /*abe0*/  @!P0 BRA `(.L_x_195) ;  /* 0xfffffffc00f08947 */ /* 0x010fea000383ffff */
[----:B------:R-:W-:Y:S05]  /*abf0*/  BRA `(.L_x_196) ;  /* 0xffffffac008c7947 */ /* 0x000fea000383ffff */
.L_x_103:
[----:B-1----:R1:W2:Y:S02]  /*ac00*/  SYNCS.PHASECHK.TRANS64.TRYWAIT P0, [R3+URZ+0x90], R0 ;  /* 0x00009000030075a7 */ /* 0x0022a400080011ff */
[----:B--2---:R-:W-:Y:S05]  /*ac10*/  @!P0 NANOSLEEP.SYNCS 0x989680 ;  /* 0x009896800000895d */ /* 0x004fea0003900000 */
[----:B------:R-:W2:Y:S02]  /*ac20*/  @!P0 SYNCS.PHASECHK.TRANS64 P0, [R3+URZ+0x90], R0 ;  /* 0x00009000030085a7 */ /* 0x000ea400080010ff */
[----:B--2---:R-:W-:Y:S05]  /*ac30*/  @!P0 BRA `(.L_x_103) ;  /* 0xfffffffc00f08947 */ /* 0x004fea000383ffff */
[----:B------:R-:W-:Y:S05]  /*ac40*/  BRA `(.L_x_197) ;  /* 0xffffffb000607947 */ /* 0x000fea000383ffff */
.L_x_114:
[----:B-1----:R-:W-:Y:S04]  /*ac50*/  MOV R2, UR43 ;  /* 0x0000002b00027c02 */ /* 0x002fe80008000f00 */
[----:B------:R1:W2:Y:S03]  /*ac60*/  SYNCS.PHASECHK.TRANS64.TRYWAIT P1, [R2+URZ+0x40], R3 ;  /* 0x00004003020075a7 */ /* 0x0002a600080211ff */
[----:B--2---:R-:W-:Y:S05]  /*ac70*/  @!P1 NANOSLEEP.SYNCS 0x989680 ;  /* 0x009896800000995d */ /* 0x004fea0003900000 */
[----:B------:R-:W2:Y:S02]  /*ac80*/  @!P1 SYNCS.PHASECHK.TRANS64 P1, [R2+URZ+0x40], R3 ;  /* 0x00004003020095a7 */ /* 0x000ea400080210ff */
[----:B--2---:R-:W-:Y:S05]  /*ac90*/  @!P1 BRA `(.L_x_114) ;  /* 0xfffffffc00ec9947 */ /* 0x004fea000383ffff */
[----:B------:R-:W-:Y:S05]  /*aca0*/  BRA `(.L_x_113) ;  /* 0xffffffbc00d07947 */ /* 0x000fea000383ffff */
.L_x_116:
[----:B-1----:R1:W4:Y:S02]  /*acb0*/  SYNCS.PHASECHK.TRANS64.TRYWAIT P0, [R99+URZ+0xb0], R0 ;  /* 0x0000b000630075a7 */ /* 0x00232400080011ff */
[----:B----4-:R-:W-:Y:S05]  /*acc0*/  @!P0 NANOSLEEP.SYNCS 0x989680 ;  /* 0x009896800000895d */ /* 0x010fea0003900000 */
[----:B------:R-:W4:Y:S02]  /*acd0*/  @!P0 SYNCS.PHASECHK.TRANS64 P0, [R99+URZ+0xb0], R0 ;  /* 0x0000b000630085a7 */ /* 0x000f2400080010ff */
[----:B----4-:R-:W-:Y:S05]  /*ace0*/  @!P0 BRA `(.L_x_116) ;  /* 0xfffffffc00f08947 */ /* 0x010fea000383ffff */
[----:B------:R-:W-:Y:S05]  /*acf0*/  BRA `(.L_x_115) ;  /* 0xffffffbc00f87947 */ /* 0x000fea000383ffff */
.L_x_125:
[----:B---3--:R3:W4:Y:S02]  /*ad00*/  SYNCS.PHASECHK.TRANS64.TRYWAIT P0, [R3+URZ+0x40], R0 ;  /* 0x00004000030075a7 */ /* 0x00872400080011ff */
[----:B----4-:R-:W-:Y:S05]  /*ad10*/  @!P0 NANOSLEEP.SYNCS 0x989680 ;  /* 0x009896800000895d */ /* 0x010fea0003900000 */
[----:B------:R-:W4:Y:S02]  /*ad20*/  @!P0 SYNCS.PHASECHK.TRANS64 P0, [R3+URZ+0x40], R0 ;  /* 0x00004000030085a7 */ /* 0x000f2400080010ff */
[----:B----4-:R-:W-:Y:S05]  /*ad30*/  @!P0 BRA `(.L_x_125) ;  /* 0xfffffffc00f08947 */ /* 0x010fea000383ffff */
[----:B------:R-:W-:Y:S05]  /*ad40*/  BRA `(.L_x_124) ;  /* 0xffffffc800e87947 */ /* 0x000fea000383ffff */
.L_x_133:
[----:B---3--:R3:W4:Y:S02]  /*ad50*/  SYNCS.PHASECHK.TRANS64.TRYWAIT P0, [R62+URZ+0x40], R5 ;  /* 0x000040053e0075a7 */ /* 0x00872400080011ff */
[----:B----4-:R-:W-:Y:S05]  /*ad60*/  @!P0 NANOSLEEP.SYNCS 0x989680 ;  /* 0x009896800000895d */ /* 0x010fea0003900000 */
[----:B------:R-:W4:Y:S02]  /*ad70*/  @!P0 SYNCS.PHASECHK.TRANS64 P0, [R62+URZ+0x40], R5 ;  /* 0x000040053e0085a7 */ /* 0x000f2400080010ff */
[----:B----4-:R-:W-:Y:S05]  /*ad80*/  @!P0 BRA `(.L_x_133) ;  /* 0xfffffffc00f08947 */ /* 0x010fea000383ffff */
[----:B------:R-:W-:Y:S05]  /*ad90*/  BRA `(.L_x_132) ;  /* 0xffffffd800007947 */ /* 0x000fea000383ffff */
.L_x_141:
[----:B---3--:R3:W4:Y:S02]  /*ada0*/  SYNCS.PHASECHK.TRANS64.TRYWAIT P0, [R62+URZ+0x40], R5 ;  /* 0x000040053e0075a7 */ /* 0x00872400080011ff */
[----:B----4-:R-:W-:Y:S05]  /*adb0*/  @!P0 NANOSLEEP.SYNCS 0x989680 ;  /* 0x009896800000895d */ /* 0x010fea0003900000 */
[----:B------:R-:W4:Y:S02]  /*adc0*/  @!P0 SYNCS.PHASECHK.TRANS64 P0, [R62+URZ+0x40], R5 ;  /* 0x000040053e0085a7 */ /* 0x000f2400080010ff */
[----:B----4-:R-:W-:Y:S05]  /*add0*/  @!P0 BRA `(.L_x_141) ;  /* 0xfffffffc00f08947 */ /* 0x010fea000383ffff */
[----:B------:R-:W-:Y:S05]  /*ade0*/  BRA `(.L_x_140) ;  /* 0xffffffe400187947 */ /* 0x000fea000383ffff */
        .weak           $__internal_0_$__cuda_sm10x_tcgen05_guardrail_trap_col_being_dealloced_not_returned_by_alloc
        .type           $__internal_0_$__cuda_sm10x_tcgen05_guardrail_trap_col_being_dealloced_not_returned_by_alloc,@function
        .size           $__internal_0_$__cuda_sm10x_tcgen05_guardrail_trap_col_being_dealloced_not_returned_by_alloc,($__internal_1_$__cuda_sm10x_tcgen05_guardrail_trap_phase_invalid_during_alloc - $__internal_0_$__cuda_sm10x_tcgen05_guardrail_trap_col_being_dealloced_not_returned_by_alloc)
$__internal_0_$__cuda_sm10x_tcgen05_guardrail_trap_col_being_dealloced_not_returned_by_alloc:
[----:B------:R-:W-:Y:S05]  /*adf0*/  BPT.TRAP 0x1 ;  /* 0x000000040000795c */ /* 0x000fea0000300000 */
[----:B------:R-:W-:-:S04]  /*ae00*/  HFMA2 R3, -RZ, RZ, 0, 0 ;  /* 0x00000000ff037431 */ /* 0x000fc800000001ff */
[----:B------:R-:W-:Y:S05]  /*ae10*/  RET.REL.NODEC R2 `(_ZN7cutlass13device_kernelINS_4gemm6kernel13GemmUniversalIN4cute5tupleIJiiiiEEENS1_10collective13CollectiveMmaINS1_35MainloopSm100TmaUmmaWarpSpecializedILi4ELi2ELi4ENS5_IJNS4_1CILi2EEESB_NSA_ILi1EEEEEEEENS5_IJNSA_ILi128EEENSA_ILi256EEESF_EEENS_10bfloat16_tENS5_IJlSC_lEEESI_SJ_NS4_8TiledMMAINS4_8MMA_AtomIJNS4_26SM100_MMA_F16BF16_2x1SM_SSISI_SI_fLi128ELi256ELNS4_4UMMA5MajorE0ELSO_0ELNSN_7ScaleInE0ELSP_0EEEEEENS4_6LayoutINS5_IJSC_SC_SC_EEENS5_IJNSA_ILi0EEESU_SU_EEEEENS5_IJNS4_10UnderscoreESX_SX_EEEEENS4_28SM100_TMA_2SM_LOAD_MULTICASTENS4_14ComposedLayoutINS4_7SwizzleILi3ELi4ELi3EEENS4_18smem_ptr_flag_bitsILi16EEENSS_INS5_IJNSA_ILi8EEENSA_ILi64EEEEEENS5_IJS17_SC_EEEEEEEvNS4_8identityENS4_18SM100_TMA_2SM_LOADES1B_vS1C_EENS_8epilogue10collective18CollectiveEpilogueINS1F_23Sm100TmaWarpSpecializedILi4ELi2ELi32ELb1ELb0EEEJNS5_IJS17_SG_SF_EEENS5_IJNSS_IS17_SC_EENSS_INS5_IJNSA_ILi32EEESB_EEENS5_IJSC_SF_EEEEEEEESI_SJ_SI_SJ_NS1F_6fusion15FusionCallbacksIS1J_NS1R_17LinearCombinationISI_fSI_fLNS_15FloatRoundStyleE2EEES1K_S1Q_JEEENS4_5SM1004TMEM4LOAD26SM100_TMEM_LOAD_32dp32b32xENS4_13SM90_TMA_LOADENS11_INS12_ILi2ELi4ELi3EEES15_NSS_INS5_IJS16_S1M_EEENS5_IJS1M_SC_EEEEEEENS4_39AutoVectorizingCopyWithAssumedAlignmentILi128EEENS4_14SM90_TMA_STOREES26_S28_S28_EEEvvEEEEvNT_6ParamsE) ;  /* 0xffffff5002787950 */ /* 0x000fea0003c3ffff */
        .weak           $__internal_1_$__cuda_sm10x_tcgen05_guardrail_trap_phase_invalid_during_alloc
        .type           $__internal_1_$__cuda_sm10x_tcgen05_guardrail_trap_phase_invalid_during_alloc,@function
        .size           $__internal_1_$__cuda_sm10x_tcgen05_guardrail_trap_phase_invalid_during_alloc,($__internal_2_$__cuda_sm10x_tcgen05_guardrail_trap_unallocated_columns_being_dealloced - $__internal_1_$__cuda_sm10x_tcgen05_guardrail_trap_phase_invalid_during_alloc)
$__internal_1_$__cuda_sm10x_tcgen05_guardrail_trap_phase_invalid_during_alloc:
[----:B------:R-:W-:Y:S05]  /*ae20*/  BPT.TRAP 0x1 ;  /* 0x000000040000795c */ /* 0x000fea0000300000 */
[----:B------:R-:W-:-:S04]  /*ae30*/  MOV R5, 0x0 ;  /* 0x0000000000057802 */ /* 0x000fc80000000f00 */
[----:B------:R-:W-:Y:S05]  /*ae40*/  RET.REL.NODEC R4 `(_ZN7cutlass13device_kernelINS_4gemm6kernel13GemmUniversalIN4cute5tupleIJiiiiEEENS1_10collective13CollectiveMmaINS1_35MainloopSm100TmaUmmaWarpSpecializedILi4ELi2ELi4ENS5_IJNS4_1CILi2EEESB_NSA_ILi1EEEEEEEENS5_IJNSA_ILi128EEENSA_ILi256EEESF_EEENS_10bfloat16_tENS5_IJlSC_lEEESI_SJ_NS4_8TiledMMAINS4_8MMA_AtomIJNS4_26SM100_MMA_F16BF16_2x1SM_SSISI_SI_fLi128ELi256ELNS4_4UMMA5MajorE0ELSO_0ELNSN_7ScaleInE0ELSP_0EEEEEENS4_6LayoutINS5_IJSC_SC_SC_EEENS5_IJNSA_ILi0EEESU_SU_EEEEENS5_IJNS4_10UnderscoreESX_SX_EEEEENS4_28SM100_TMA_2SM_LOAD_MULTICASTENS4_14ComposedLayoutINS4_7SwizzleILi3ELi4ELi3EEENS4_18smem_ptr_flag_bitsILi16EEENSS_INS5_IJNSA_ILi8EEENSA_ILi64EEEEEENS5_IJS17_SC_EEEEEEEvNS4_8identityENS4_18SM100_TMA_2SM_LOADES1B_vS1C_EENS_8epilogue10collective18CollectiveEpilogueINS1F_23Sm100TmaWarpSpecializedILi4ELi2ELi32ELb1ELb0EEEJNS5_IJS17_SG_SF_EEENS5_IJNSS_IS17_SC_EENSS_INS5_IJNSA_ILi32EEESB_EEENS5_IJSC_SF_EEEEEEEESI_SJ_SI_SJ_NS1F_6fusion15FusionCallbacksIS1J_NS1R_17LinearCombinationISI_fSI_fLNS_15FloatRoundStyleE2EEES1K_S1Q_JEEENS4_5SM1004TMEM4LOAD26SM100_TMEM_LOAD_32dp32b32xENS4_13SM90_TMA_LOADENS11_INS12_ILi2ELi4ELi3EEES15_NSS_INS5_IJS16_S1M_EEENS5_IJS1M_SC_EEEEEEENS4_39AutoVectorizingCopyWithAssumedAlignmentILi128EEENS4_14SM90_TMA_STOREES26_S28_S28_EEEvvEEEEvNT_6ParamsE) ;  /* 0xffffff50046c7950 */ /* 0x000fea0003c3ffff */
        .weak           $__internal_2_$__cuda_sm10x_tcgen05_guardrail_trap_unallocated_columns_being_dealloced
        .type           $__internal_2_$__cuda_sm10x_tcgen05_guardrail_trap_unallocated_columns_being_dealloced,@function
        .size           $__internal_2_$__cuda_sm10x_tcgen05_guardrail_trap_unallocated_columns_being_dealloced,(.L_x_199 - $__internal_2_$__cuda_sm10x_tcgen05_guardrail_trap_unallocated_columns_being_dealloced)
$__internal_2_$__cuda_sm10x_tcgen05_guardrail_trap_unallocated_columns_being_dealloced:
[----:B------:R-:W-:Y:S05]  /*ae50*/  BPT.TRAP 0x1 ;  /* 0x000000040000795c */ /* 0x000fea0000300000 */
[----:B------:R-:W-:-:S04]  /*ae60*/  HFMA2 R3, -RZ, RZ, 0, 0 ;  /* 0x00000000ff037431 */ /* 0x000fc800000001ff */
[----:B------:R-:W-:Y:S05]  /*ae70*/  RET.REL.NODEC R2 `(_ZN7cutlass13device_kernelINS_4gemm6kernel13GemmUniversalIN4cute5tupleIJiiiiEEENS1_10collective13CollectiveMmaINS1_35MainloopSm100TmaUmmaWarpSpecializedILi4ELi2ELi4ENS5_IJNS4_1CILi2EEESB_NSA_ILi1EEEEEEEENS5_IJNSA_ILi128EEENSA_ILi256EEESF_EEENS_10bfloat16_tENS5_IJlSC_lEEESI_SJ_NS4_8TiledMMAINS4_8MMA_AtomIJNS4_26SM100_MMA_F16BF16_2x1SM_SSISI_SI_fLi128ELi256ELNS4_4UMMA5MajorE0ELSO_0ELNSN_7ScaleInE0ELSP_0EEEEEENS4_6LayoutINS5_IJSC_SC_SC_EEENS5_IJNSA_ILi0EEESU_SU_EEEEENS5_IJNS4_10UnderscoreESX_SX_EEEEENS4_28SM100_TMA_2SM_LOAD_MULTICASTENS4_14ComposedLayoutINS4_7SwizzleILi3ELi4ELi3EEENS4_18smem_ptr_flag_bitsILi16EEENSS_INS5_IJNSA_ILi8EEENSA_ILi64EEEEEENS5_IJS17_SC_EEEEEEEvNS4_8identityENS4_18SM100_TMA_2SM_LOADES1B_vS1C_EENS_8epilogue10collective18CollectiveEpilogueINS1F_23Sm100TmaWarpSpecializedILi4ELi2ELi32ELb1ELb0EEEJNS5_IJS17_SG_SF_EEENS5_IJNSS_IS17_SC_EENSS_INS5_IJNSA_ILi32EEESB_EEENS5_IJSC_SF_EEEEEEEESI_SJ_SI_SJ_NS1F_6fusion15FusionCallbacksIS1J_NS1R_17LinearCombinationISI_fSI_fLNS_15FloatRoundStyleE2EEES1K_S1Q_JEEENS4_5SM1004TMEM4LOAD26SM100_TMEM_LOAD_32dp32b32xENS4_13SM90_TMA_LOADENS11_INS12_ILi2ELi4ELi3EEES15_NSS_INS5_IJS16_S1M_EEENS5_IJS1M_SC_EEEEEEENS4_39AutoVectorizingCopyWithAssumedAlignmentILi128EEENS4_14SM90_TMA_STOREES26_S28_S28_EEEvvEEEEvNT_6ParamsE) ;  /* 0xffffff5002607950 */ /* 0x000fea0003c3ffff */
.L_x_198:
[----:B------:R-:W-:-:S00]  /*ae80*/  BRA `(.L_x_198) ;  /* 0xfffffffc00fc7947 */ /* 0x000fc0000383ffff */
[----:B------:R-:W-:-:S00]  /*ae90*/  NOP ;  /* 0x0000000000007918 */ /* 0x000fc00000000000 */
        /* <DEDUP_REMOVED lines=14> */
.L_x_199:


//--------------------- .nv.global.init           --------------------------
	.section	.nv.global.init,"aw",@progbits
.nv.global.init:
	.type		$str$27,@object
	.size		$str$27,($str$28 - $str$27)
$str$27:
        /*0000*/ 	.byte	0x28, 0x61, 0x64, 0x64, 0x72, 0x65, 0x73, 0x73, 0x20, 0x26, 0x20, 0x6d, 0x61, 0x73, 0x6b, 0x29
        /*0010*/ 	.byte	0x20, 0x3d, 0x3d, 0x20, 0x30, 0x00
	.type		$str$28,@object
	.size		$str$28,($str$26 - $str$28)
$str$28:
        /*0016*/ 	.byte	0x2f, 0x74, 0x6d, 0x70, 0x2f, 0x63, 0x75, 0x74, 0x6c, 0x61, 0x73, 0x73, 0x5f, 0x73, 0x77, 0x65
        /*0026*/ 	.byte	0x65, 0x70, 0x5f, 0x73, 0x72, 0x63, 0x2f, 0x69, 0x6e, 0x63, 0x6c, 0x75, 0x64, 0x65, 0x2f, 0x63
        /*0036*/ 	.byte	0x75, 0x74, 0x65, 0x2f, 0x70, 0x6f, 0x69, 0x6e, 0x74, 0x65, 0x72, 0x5f, 0x66, 0x6c, 0x61, 0x67
        /*0046*/ 	.byte	0x67, 0x65, 0x64, 0x2e, 0x68, 0x70, 0x70, 0x00
	.type		$str$26,@object
	.size		$str$26,($str$25 - $str$26)
$str$26:
        /*004e*/ 	.byte	0x2f, 0x74, 0x6d, 0x70, 0x2f, 0x63, 0x75, 0x74, 0x6c, 0x61, 0x73, 0x73, 0x5f, 0x73, 0x77, 0x65
        /*005e*/ 	.byte	0x65, 0x70, 0x5f, 0x73, 0x72, 0x63, 0x2f, 0x69, 0x6e, 0x63, 0x6c, 0x75, 0x64, 0x65, 0x2f, 0x63
        /*006e*/ 	.byte	0x75, 0x74, 0x65, 0x2f, 0x61, 0x74, 0x6f, 0x6d, 0x2f, 0x63, 0x6f, 0x70, 0x79, 0x5f, 0x74, 0x72
        /*007e*/ 	.byte	0x61, 0x69, 0x74, 0x73, 0x5f, 0x73, 0x6d, 0x31, 0x30, 0x30, 0x2e, 0x68, 0x70, 0x70, 0x00
	.type		$str$25,@object
	.size		$str$25,(__unnamed_1 - $str$25)
$str$25:
        /*008d*/ 	.byte	0x28, 0x28, 0x75, 0x69, 0x6e, 0x74, 0x33, 0x32, 0x5f, 0x74, 0x28, 0x74, 0x68, 0x72, 0x65, 0x61
        /*009d*/ 	.byte	0x64, 0x49, 0x64, 0x78, 0x2e, 0x78, 0x29, 0x20, 0x2f, 0x20, 0x33, 0x32, 0x29, 0x20, 0x25, 0x20
        /*00ad*/ 	.byte	0x34, 0x29, 0x20, 0x3d, 0x3d, 0x20, 0x28, 0x28, 0x28, 0x74, 0x6d, 0x65, 0x6d, 0x5f, 0x61, 0x64
        /*00bd*/ 	.byte	0x64, 0x72, 0x20, 0x3e, 0x3e, 0x20, 0x31, 0x36, 0x29, 0x20, 0x2f, 0x20, 0x33, 0x32, 0x29, 0x20
        /*00cd*/ 	.byte	0x25, 0x20, 0x34, 0x29, 0x00
	.type		__unnamed_1,@object
	.size		__unnamed_1,(__unnamed_2 - __unnamed_1)
__unnamed_1:
        /*00d2*/ 	.byte	0x61, 0x75, 0x74, 0x6f, 0x20, 0x63, 0x75, 0x74, 0x65, 0x3a, 0x3a, 0x61, 0x73, 0x5f, 0x70, 0x6f
        /* <DEDUP_REMOVED lines=24> */
        /*0262*/ 	.byte	0x43, 0x3c, 0x34, 0x30, 0x39, 0x36, 0x3e, 0x3e, 0x3e, 0x3e, 0x5d, 0x00
	.type		__unnamed_2,@object
	.size		__unnamed_2,(.L_2 - __unnamed_2)
__unnamed_2:
        /* <DEDUP_REMOVED lines=42> */
        /*050e*/ 	.byte	0x3e, 0x3e, 0x5d, 0x00
.L_2:


//--------------------- .nv.shared._ZN7cutlass13device_kernelINS_4gemm6kernel13GemmUniversalIN4cute5tupleIJiiiiEEENS1_10collective13CollectiveMmaINS1_35MainloopSm100TmaUmmaWarpSpecializedILi4ELi2ELi4ENS5_IJNS4_1CILi2EEESB_NSA_ILi1EEEEEEEENS5_IJNSA_ILi128EEENSA_ILi256EEESF_EEENS_10bfloat16_tENS5_IJlSC_lEEESI_SJ_NS4_8TiledMMAINS4_8MMA_AtomIJNS4_26SM100_MMA_F16BF16_2x1SM_SSISI_SI_fLi128ELi256ELNS4_4UMMA5MajorE0ELSO_0ELNSN_7ScaleInE0ELSP_0EEEEEENS4_6LayoutINS5_IJSC_SC_SC_EEENS5_IJNSA_ILi0EEESU_SU_EEEEENS5_IJNS4_10UnderscoreESX_SX_EEEEENS4_28SM100_TMA_2SM_LOAD_MULTICASTENS4_14ComposedLayoutINS4_7SwizzleILi3ELi4ELi3EEENS4_18smem_ptr_flag_bitsILi16EEENSS_INS5_IJNSA_ILi8EEENSA_ILi64EEEEEENS5_IJS17_SC_EEEEEEEvNS4_8identityENS4_18SM100_TMA_2SM_LOADES1B_vS1C_EENS_8epilogue10collective18CollectiveEpilogueINS1F_23Sm100TmaWarpSpecializedILi4ELi2ELi32ELb1ELb0EEEJNS5_IJS17_SG_SF_EEENS5_IJNSS_IS17_SC_EENSS_INS5_IJNSA_ILi32EEESB_EEENS5_IJSC_SF_EEEEEEEESI_SJ_SI_SJ_NS1F_6fusion15FusionCallbacksIS1J_NS1R_17LinearCombinationISI_fSI_fLNS_15FloatRoundStyleE2EEES1K_S1Q_JEEENS4_5SM1004TMEM4LOAD26SM100_TMEM_LOAD_32dp32b32xENS4_13SM90_TMA_LOADENS11_INS12_ILi2ELi4ELi3EEES15_NSS_INS5_IJS16_S1M_EEENS5_IJS1M_SC_EEEEEEENS4_39AutoVectorizingCopyWithAssumedAlignmentILi128EEENS4_14SM90_TMA_STOREES26_S28_S28_EEEvvEEEEvNT_6ParamsE --------------------------
	.section	.nv.shared._ZN7cutlass13device_kernelINS_4gemm6kernel13GemmUniversalIN4cute5tupleIJiiiiEEENS1_10collective13CollectiveMmaINS1_35MainloopSm100TmaUmmaWarpSpecializedILi4ELi2ELi4ENS5_IJNS4_1CILi2EEESB_NSA_ILi1EEEEEEEENS5_IJNSA_ILi128EEENSA_ILi256EEESF_EEENS_10bfloat16_tENS5_IJlSC_lEEESI_SJ_NS4_8TiledMMAINS4_8MMA_AtomIJNS4_26SM100_MMA_F16BF16_2x1SM_SSISI_SI_fLi128ELi256ELNS4_4UMMA5MajorE0ELSO_0ELNSN_7ScaleInE0ELSP_0EEEEEENS4_6LayoutINS5_IJSC_SC_SC_EEENS5_IJNSA_ILi0EEESU_SU_EEEEENS5_IJNS4_10UnderscoreESX_SX_EEEEENS4_28SM100_TMA_2SM_LOAD_MULTICASTENS4_14ComposedLayoutINS4_7SwizzleILi3ELi4ELi3EEENS4_18smem_ptr_flag_bitsILi16EEENSS_INS5_IJNSA_ILi8EEENSA_ILi64EEEEEENS5_IJS17_SC_EEEEEEEvNS4_8identityENS4_18SM100_TMA_2SM_LOADES1B_vS1C_EENS_8epilogue10collective18CollectiveEpilogueINS1F_23Sm100TmaWarpSpecializedILi4ELi2ELi32ELb1ELb0EEEJNS5_IJS17_SG_SF_EEENS5_IJNSS_IS17_SC_EENSS_INS5_IJNSA_ILi32EEESB_EEENS5_IJSC_SF_EEEEEEEESI_SJ_SI_SJ_NS1F_6fusion15FusionCallbacksIS1J_NS1R_17LinearCombinationISI_fSI_fLNS_15FloatRoundStyleE2EEES1K_S1Q_JEEENS4_5SM1004TMEM4LOAD26SM100_TMEM_LOAD_32dp32b32xENS4_13SM90_TMA_LOADENS11_INS12_ILi2ELi4ELi3EEES15_NSS_INS5_IJS16_S1M_EEENS5_IJS1M_SC_EEEEEEENS4_39AutoVectorizingCopyWithAssumedAlignmentILi128EEENS4_14SM90_TMA_STOREES26_S28_S28_EEEvvEEEEvNT_6ParamsE,"aw",@nobits
	.sectionflags	@""
	.align	16
	.zero		1024


//--------------------- .nv.shared.reserved.0     --------------------------
	.section	.nv.shared.reserved.0,"aw",@nobits
	.weak		__nv_reservedSMEM_offset_0_alias
	.size		__nv_reservedSMEM_offset_0_alias, 0, 64
	.other		__nv_reservedSMEM_offset_0_alias,@"STO_CUDA_RESERVED_SHARED STV_DEFAULT"
__nv_reservedSMEM_offset_0_alias:
	.zero		0
.nv.shared.reserved.0:
	.zero		64
	.weak		__nv_reservedSMEM_tcgen05_partition
	.type		__nv_reservedSMEM_tcgen05_partition,@object
	.size		__nv_reservedSMEM_tcgen05_partition,(.L_0 - __nv_reservedSMEM_tcgen05_partition)
__nv_reservedSMEM_tcgen05_partition:
	.zero		32
.L_0:


//--------------------- .nv.global                --------------------------
	.section	.nv.global,"aw",@nobits
.nv.global:
	.type		_ZN39_INTERNAL_dba109fe_4_k_cu_58a27f00_78334cute1_E,@object
	.size		_ZN39_INTERNAL_dba109fe_4_k_cu_58a27f00_78334cute1_E,(_ZN39_INTERNAL_dba109fe_4_k_cu_58a27f00_78334cuda3std3__45__cpo6cbeginE - _ZN39_INTERNAL_dba109fe_4_k_cu_58a27f00_78334cute1_E)
_ZN39_INTERNAL_dba109fe_4_k_cu_58a27f00_78334cute1_E:
	.zero		1
	.type		_ZN39_INTERNAL_dba109fe_4_k_cu_58a27f00_78334cuda3std3__45__cpo6cbeginE,@object
	.size		_ZN39_INTERNAL_dba109fe_4_k_cu_58a27f00_78334cuda3std3__45__cpo6cbeginE,(_ZN39_INTERNAL_dba109fe_4_k_cu_58a27f00_78334cuda3std3__48in_placeE - _ZN39_INTERNAL_dba109fe_4_k_cu_58a27f00_78334cuda3std3__45__cpo6cbeginE)
_ZN39_INTERNAL_dba109fe_4_k_cu_58a27f00_78334cuda3std3__45__cpo6cbeginE:
	.zero		1
	.type		_ZN39_INTERNAL_dba109fe_4_k_cu_58a27f00_78334cuda3std3__48in_placeE,@object
	.size		_ZN39_INTERNAL_dba109fe_4_k_cu_58a27f00_78334cuda3std3__48in_placeE,(_ZN39_INTERNAL_dba109fe_4_k_cu_58a27f00_78334cuda3std6ranges3__45__cpo9iter_moveE - _ZN39_INTERNAL_dba109fe_4_k_cu_58a27f00_78334cuda3std3__48in_placeE)
_ZN39_INTERNAL_dba109fe_4_k_cu_58a27f00_78334cuda3std3__48in_placeE:
	.zero		1
	.type		_ZN39_INTERNAL_dba109fe_4_k_cu_58a27f00_78334cuda3std6ranges3__45__cpo9iter_moveE,@object
	.size		_ZN39_INTERNAL_dba109fe_4_k_cu_58a27f00_78334cuda3std6ranges3__45__cpo9iter_moveE,(_ZN39_INTERNAL_dba109fe_4_k_cu_58a27f00_78334cuda3std3__45__cpo5beginE - _ZN39_INTERNAL_dba109fe_4_k_cu_58a27f00_78334cuda3std6ranges3__45__cpo9iter_moveE)
_ZN39_INTERNAL_dba109fe_4_k_cu_58a27f00_78334cuda3std6ranges3__45__cpo9iter_moveE:
	.zero		1
	.type		_ZN39_INTERNAL_dba109fe_4_k_cu_58a27f00_78334cuda3std3__45__cpo5beginE,@object
	.size		_ZN39_INTERNAL_dba109fe_4_k_cu_58a27f00_78334cuda3std3__45__cpo5beginE,(_ZN39_INTERNAL_dba109fe_4_k_cu_58a27f00_78334cuda3std3__441_GLOBAL__N__dba109fe_4_k_cu_58a27f00_78336ignoreE - _ZN39_INTERNAL_dba109fe_4_k_cu_58a27f00_78334cuda3std3__45__cpo5beginE)
_ZN39_INTERNAL_dba109fe_4_k_cu_58a27f00_78334cuda3std3__45__cpo5beginE:
	.zero		1
	.type		_ZN39_INTERNAL_dba109fe_4_k_cu_58a27f00_78334cuda3std3__441_GLOBAL__N__dba109fe_4_k_cu_58a27f00_78336ignoreE,@object
	.size		_ZN39_INTERNAL_dba109fe_4_k_cu_58a27f00_78334cuda3std3__441_GLOBAL__N__dba109fe_4_k_cu_58a27f00_78336ignoreE,(_ZN39_INTERNAL_dba109fe_4_k_cu_58a27f00_78334cute7productE - _ZN39_INTERNAL_dba109fe_4_k_cu_58a27f00_78334cuda3std3__441_GLOBAL__N__dba109fe_4_k_cu_58a27f00_78336ignoreE)
_ZN39_INTERNAL_dba109fe_4_k_cu_58a27f00_78334cuda3std3__441_GLOBAL__N__dba109fe_4_k_cu_58a27f00_78336ignoreE:
	.zero		1
	.type		_ZN39_INTERNAL_dba109fe_4_k_cu_58a27f00_78334cute7productE,@object
	.size		_ZN39_INTERNAL_dba109fe_4_k_cu_58a27f00_78334cute7productE,(_ZN39_INTERNAL_dba109fe_4_k_cu_58a27f00_78334cuda3std3__45__cpo3endE - _ZN39_INTERNAL_dba109fe_4_k_cu_58a27f00_78334cute7productE)
_ZN39_INTERNAL_dba109fe_4_k_cu_58a27f00_78334cute7productE:
	.zero		1
	.type		_ZN39_INTERNAL_dba109fe_4_k_cu_58a27f00_78334cuda3std3__45__cpo3endE,@object
	.size		_ZN39_INTERNAL_dba109fe_4_k_cu_58a27f00_78334cuda3std3__45__cpo3endE,(_ZN39_INTERNAL_dba109fe_4_k_cu_58a27f00_78334cuda3std3__419piecewise_constructE - _ZN39_INTERNAL_dba109fe_4_k_cu_58a27f00_78334cuda3std3__45__cpo3endE)
_ZN39_INTERNAL_dba109fe_4_k_cu_58a27f00_78334cuda3std3__45__cpo3endE:
	.zero		1
	.type		_ZN39_INTERNAL_dba109fe_4_k_cu_58a27f00_78334cuda3std3__419piecewise_constructE,@object
	.size		_ZN39_INTERNAL_dba109fe_4_k_cu_58a27f00_78334cuda3std3__419piecewise_constructE,(_ZN39_INTERNAL_dba109fe_4_k_cu_58a27f00_78334cuda3std3__45__cpo4cendE - _ZN39_INTERNAL_dba109fe_4_k_cu_58a27f00_78334cuda3std3__419piecewise_constructE)
_ZN39_INTERNAL_dba109fe_4_k_cu_58a27f00_78334cuda3std3__419piecewise_constructE:
	.zero		1
	.type		_ZN39_INTERNAL_dba109fe_4_k_cu_58a27f00_78334cuda3std3__45__cpo4cendE,@object
	.size		_ZN39_INTERNAL_dba109fe_4_k_cu_58a27f00_78334cuda3std3__45__cpo4cendE,(_ZN39_INTERNAL_dba109fe_4_k_cu_58a27f00_78334cuda3std6ranges3__45__cpo4swapE - _ZN39_INTERNAL_dba109fe_4_k_cu_58a27f00_78334cuda3std3__45__cpo4cendE)
_ZN39_INTERNAL_dba109fe_4_k_cu_58a27f00_78334cuda3std3__45__cpo4cendE:
	.zero		1
	.type		_ZN39_INTERNAL_dba109fe_4_k_cu_58a27f00_78334cuda3std6ranges3__45__cpo4swapE,@object
	.size		_ZN39_INTERNAL_dba109fe_4_k_cu_58a27f00_78334cuda3std6ranges3__45__cpo4swapE,(.L_10 - _ZN39_INTERNAL_dba109fe_4_k_cu_58a27f00_78334cuda3std6ranges3__45__cpo4swapE)
_ZN39_INTERNAL_dba109fe_4_k_cu_58a27f00_78334cuda3std6ranges3__45__cpo4swapE:
	.zero		1
.L_10:


//--------------------- .nv.constant0._ZN7cutlass13device_kernelINS_4gemm6kernel13GemmUniversalIN4cute5tupleIJiiiiEEENS1_10collective13CollectiveMmaINS1_35MainloopSm100TmaUmmaWarpSpecializedILi4ELi2ELi4ENS5_IJNS4_1CILi2EEESB_NSA_ILi1EEEEEEEENS5_IJNSA_ILi128EEENSA_ILi256EEESF_EEENS_10bfloat16_tENS5_IJlSC_lEEESI_SJ_NS4_8TiledMMAINS4_8MMA_AtomIJNS4_26SM100_MMA_F16BF16_2x1SM_SSISI_SI_fLi128ELi256ELNS4_4UMMA5MajorE0ELSO_0ELNSN_7ScaleInE0ELSP_0EEEEEENS4_6LayoutINS5_IJSC_SC_SC_EEENS5_IJNSA_ILi0EEESU_SU_EEEEENS5_IJNS4_10UnderscoreESX_SX_EEEEENS4_28SM100_TMA_2SM_LOAD_MULTICASTENS4_14ComposedLayoutINS4_7SwizzleILi3ELi4ELi3EEENS4_18smem_ptr_flag_bitsILi16EEENSS_INS5_IJNSA_ILi8EEENSA_ILi64EEEEEENS5_IJS17_SC_EEEEEEEvNS4_8identityENS4_18SM100_TMA_2SM_LOADES1B_vS1C_EENS_8epilogue10collective18CollectiveEpilogueINS1F_23Sm100TmaWarpSpecializedILi4ELi2ELi32ELb1ELb0EEEJNS5_IJS17_SG_SF_EEENS5_IJNSS_IS17_SC_EENSS_INS5_IJNSA_ILi32EEESB_EEENS5_IJSC_SF_EEEEEEEESI_SJ_SI_SJ_NS1F_6fusion15FusionCallbacksIS1J_NS1R_17LinearCombinationISI_fSI_fLNS_15FloatRoundStyleE2EEES1K_S1Q_JEEENS4_5SM1004TMEM4LOAD26SM100_TMEM_LOAD_32dp32b32xENS4_13SM90_TMA_LOADENS11_INS12_ILi2ELi4ELi3EEES15_NSS_INS5_IJS16_S1M_EEENS5_IJS1M_SC_EEEEEEENS4_39AutoVectorizingCopyWithAssumedAlignmentILi128EEENS4_14SM90_TMA_STOREES26_S28_S28_EEEvvEEEEvNT_6ParamsE --------------------------
	.section	.nv.constant0._ZN7cutlass13device_kernelINS_4gemm6kernel13GemmUniversalIN4cute5tupleIJiiiiEEENS1_10collective13CollectiveMmaINS1_35MainloopSm100TmaUmmaWarpSpecializedILi4ELi2ELi4ENS5_IJNS4_1CILi2EEESB_NSA_ILi1EEEEEEEENS5_IJNSA_ILi128EEENSA_ILi256EEESF_EEENS_10bfloat16_tENS5_IJlSC_lEEESI_SJ_NS4_8TiledMMAINS4_8MMA_AtomIJNS4_26SM100_MMA_F16BF16_2x1SM_SSISI_SI_fLi128ELi256ELNS4_4UMMA5MajorE0ELSO_0ELNSN_7ScaleInE0ELSP_0EEEEEENS4_6LayoutINS5_IJSC_SC_SC_EEENS5_IJNSA_ILi0EEESU_SU_EEEEENS5_IJNS4_10UnderscoreESX_SX_EEEEENS4_28SM100_TMA_2SM_LOAD_MULTICASTENS4_14ComposedLayoutINS4_7SwizzleILi3ELi4ELi3EEENS4_18smem_ptr_flag_bitsILi16EEENSS_INS5_IJNSA_ILi8EEENSA_ILi64EEEEEENS5_IJS17_SC_EEEEEEEvNS4_8identityENS4_18SM100_TMA_2SM_LOADES1B_vS1C_EENS_8epilogue10collective18CollectiveEpilogueINS1F_23Sm100TmaWarpSpecializedILi4ELi2ELi32ELb1ELb0EEEJNS5_IJS17_SG_SF_EEENS5_IJNSS_IS17_SC_EENSS_INS5_IJNSA_ILi32EEESB_EEENS5_IJSC_SF_EEEEEEEESI_SJ_SI_SJ_NS1F_6fusion15FusionCallbacksIS1J_NS1R_17LinearCombinationISI_fSI_fLNS_15FloatRoundStyleE2EEES1K_S1Q_JEEENS4_5SM1004TMEM4LOAD26SM100_TMEM_LOAD_32dp32b32xENS4_13SM90_TMA_LOADENS11_INS12_ILi2ELi4ELi3EEES15_NSS_INS5_IJS16_S1M_EEENS5_IJS1M_SC_EEEEEEENS4_39AutoVectorizingCopyWithAssumedAlignmentILi128EEENS4_14SM90_TMA_STOREES26_S28_S28_EEEvvEEEEvNT_6ParamsE,"a",@progbits
	.sectionflags	@""
	.align	4
.nv.constant0._ZN7cutlass13device_kernelINS_4gemm6kernel13GemmUniversalIN4cute5tupleIJiiiiEEENS1_10collective13CollectiveMmaINS1_35MainloopSm100TmaUmmaWarpSpecializedILi4ELi2ELi4ENS5_IJNS4_1CILi2EEESB_NSA_ILi1EEEEEEEENS5_IJNSA_ILi128EEENSA_ILi256EEESF_EEENS_10bfloat16_tENS5_IJlSC_lEEESI_SJ_NS4_8TiledMMAINS4_8MMA_AtomIJNS4_26SM100_MMA_F16BF16_2x1SM_SSISI_SI_fLi128ELi256ELNS4_4UMMA5MajorE0ELSO_0ELNSN_7ScaleInE0ELSP_0EEEEEENS4_6LayoutINS5_IJSC_SC_SC_EEENS5_IJNSA_ILi0EEESU_SU_EEEEENS5_IJNS4_10UnderscoreESX_SX_EEEEENS4_28SM100_TMA_2SM_LOAD_MULTICASTENS4_14ComposedLayoutINS4_7SwizzleILi3ELi4ELi3EEENS4_18smem_ptr_flag_bitsILi16EEENSS_INS5_IJNSA_ILi8EEENSA_ILi64EEEEEENS5_IJS17_SC_EEEEEEEvNS4_8identityENS4_18SM100_TMA_2SM_LOADES1B_vS1C_EENS_8epilogue10collective18CollectiveEpilogueINS1F_23Sm100TmaWarpSpecializedILi4ELi2ELi32ELb1ELb0EEEJNS5_IJS17_SG_SF_EEENS5_IJNSS_IS17_SC_EENSS_INS5_IJNSA_ILi32EEESB_EEENS5_IJSC_SF_EEEEEEEESI_SJ_SI_SJ_NS1F_6fusion15FusionCallbacksIS1J_NS1R_17LinearCombinationISI_fSI_fLNS_15FloatRoundStyleE2EEES1K_S1Q_JEEENS4_5SM1004TMEM4LOAD26SM100_TMEM_LOAD_32dp32b32xENS4_13SM90_TMA_LOADENS11_INS12_ILi2ELi4ELi3EEES15_NSS_INS5_IJS16_S1M_EEENS5_IJS1M_SC_EEEEEEENS4_39AutoVectorizingCopyWithAssumedAlignmentILi128EEENS4_14SM90_TMA_STOREES26_S28_S28_EEEvvEEEEvNT_6ParamsE:
	.zero		2944


//--------------------- SYMBOLS --------------------------

	.type		.nv.reservedSmem.offset0,@object
	.size		.nv.reservedSmem.offset0,0x4
	.type		.nv.reservedSmem.cap,@object
	.size		.nv.reservedSmem.cap,0x4
	.type		__assertfail,@function
